//
// Generated by NVIDIA NVVM Compiler
//
// Compiler Build ID: CL-36424714
// Cuda compilation tools, release 13.0, V13.0.88
// Based on NVVM 20.0.0
//

.version 9.0
.target sm_100
.address_size 64

	// .globl	_Z14UpdatePositionP8Particle
.global .align 4 .f32 kDeltaT = 0f3A83126F;
.global .align 4 .f32 kGravitationalConstant = 0f2E92C4F8;
.global .align 4 .f32 kDDistance;

.visible .entry _Z14UpdatePositionP8Particle(
	.param .u64 .ptr .align 1 _Z14UpdatePositionP8Particle_param_0
)
{
	.reg .pred 	%p<2>;
	.reg .b32 	%r<5>;
	.reg .b32 	%f<10>;
	.reg .b64 	%rd<5>;

	ld.param.u64 	%rd1, [_Z14UpdatePositionP8Particle_param_0];
	mov.u32 	%r2, %tid.x;
	mov.u32 	%r3, %ctaid.x;
	mov.u32 	%r4, %ntid.x;
	mad.lo.s32 	%r1, %r3, %r4, %r2;
	setp.gt.s32 	%p1, %r1, 2;
	@%p1 bra 	$L__BB0_2;
	cvta.to.global.u64 	%rd2, %rd1;
	mul.wide.s32 	%rd3, %r1, 52;
	add.s64 	%rd4, %rd2, %rd3;
	ld.global.f32 	%f1, [%rd4+12];
	ld.global.f32 	%f2, [%rd4+16];
	ld.global.f32 	%f3, [%rd4+20];
	ld.global.f32 	%f4, [%rd4];
	fma.rn.f32 	%f5, %f1, 0f3A83126F, %f4;
	ld.global.f32 	%f6, [%rd4+4];
	fma.rn.f32 	%f7, %f2, 0f3A83126F, %f6;
	ld.global.f32 	%f8, [%rd4+8];
	fma.rn.f32 	%f9, %f3, 0f3A83126F, %f8;
	st.global.f32 	[%rd4], %f5;
	st.global.f32 	[%rd4+4], %f7;
	st.global.f32 	[%rd4+8], %f9;
$L__BB0_2:
	ret;

}
	// .globl	_Z18UpdateVelocityHalfP8Particle
.visible .entry _Z18UpdateVelocityHalfP8Particle(
	.param .u64 .ptr .align 1 _Z18UpdateVelocityHalfP8Particle_param_0
)
{
	.reg .pred 	%p<2>;
	.reg .b32 	%r<5>;
	.reg .b32 	%f<13>;
	.reg .b64 	%rd<5>;

	ld.param.u64 	%rd1, [_Z18UpdateVelocityHalfP8Particle_param_0];
	mov.u32 	%r2, %tid.x;
	mov.u32 	%r3, %ctaid.x;
	mov.u32 	%r4, %ntid.x;
	mad.lo.s32 	%r1, %r3, %r4, %r2;
	setp.gt.s32 	%p1, %r1, 2;
	@%p1 bra 	$L__BB1_2;
	cvta.to.global.u64 	%rd2, %rd1;
	mul.wide.s32 	%rd3, %r1, 52;
	add.s64 	%rd4, %rd2, %rd3;
	ld.global.f32 	%f1, [%rd4+24];
	mul.f32 	%f2, %f1, 0f3A83126F;
	ld.global.f32 	%f3, [%rd4+28];
	mul.f32 	%f4, %f3, 0f3A83126F;
	ld.global.f32 	%f5, [%rd4+32];
	mul.f32 	%f6, %f5, 0f3A83126F;
	ld.global.f32 	%f7, [%rd4+12];
	fma.rn.f32 	%f8, %f2, 0f3F000000, %f7;
	ld.global.f32 	%f9, [%rd4+16];
	fma.rn.f32 	%f10, %f4, 0f3F000000, %f9;
	ld.global.f32 	%f11, [%rd4+20];
	fma.rn.f32 	%f12, %f6, 0f3F000000, %f11;
	st.global.f32 	[%rd4+12], %f8;
	st.global.f32 	[%rd4+16], %f10;
	st.global.f32 	[%rd4+20], %f12;
$L__BB1_2:
	ret;

}
	// .globl	_Z9DeriveAccP8Particle
.visible .entry _Z9DeriveAccP8Particle(
	.param .u64 .ptr .align 1 _Z9DeriveAccP8Particle_param_0
)
{
	.reg .pred 	%p<5>;
	.reg .b32 	%r<5>;
	.reg .b32 	%f<114>;
	.reg .b64 	%rd<6>;

	ld.param.u64 	%rd3, [_Z9DeriveAccP8Particle_param_0];
	cvta.to.global.u64 	%rd1, %rd3;
	mov.u32 	%r2, %tid.x;
	mov.u32 	%r3, %ctaid.x;
	mov.u32 	%r4, %ntid.x;
	mad.lo.s32 	%r1, %r3, %r4, %r2;
	setp.gt.s32 	%p1, %r1, 2;
	@%p1 bra 	$L__BB2_5;
	mul.wide.s32 	%rd4, %r1, 52;
	add.s64 	%rd5, %rd1, %rd4;
	add.s64 	%rd2, %rd5, 24;
	setp.eq.s32 	%p2, %r1, 0;
	ld.global.f32 	%f1, [%rd5];
	ld.global.f32 	%f2, [%rd5+4];
	ld.global.f32 	%f3, [%rd5+8];
	ld.global.f32 	%f4, [%rd5+36];
	mov.f32 	%f111, 0f00000000;
	mov.f32 	%f112, %f111;
	mov.f32 	%f113, %f111;
	@%p2 bra 	$L__BB2_3;
	ld.global.f32 	%f18, [%rd1];
	sub.f32 	%f19, %f18, %f1;
	ld.global.f32 	%f20, [%rd1+4];
	sub.f32 	%f21, %f20, %f2;
	ld.global.f32 	%f22, [%rd1+8];
	sub.f32 	%f23, %f22, %f3;
	mul.f32 	%f24, %f21, %f21;
	fma.rn.f32 	%f25, %f19, %f19, %f24;
	fma.rn.f32 	%f26, %f23, %f23, %f25;
	add.f32 	%f27, %f26, 0f00000000;
	sqrt.rn.f32 	%f28, %f27;
	mul.f32 	%f29, %f19, 0f2E92C4F8;
	mul.f32 	%f30, %f21, 0f2E92C4F8;
	mul.f32 	%f31, %f23, 0f2E92C4F8;
	mul.f32 	%f32, %f29, %f4;
	mul.f32 	%f33, %f30, %f4;
	mul.f32 	%f34, %f4, %f31;
	ld.global.f32 	%f35, [%rd1+36];
	mul.f32 	%f36, %f32, %f35;
	mul.f32 	%f37, %f33, %f35;
	mul.f32 	%f38, %f35, %f34;
	mul.f32 	%f39, %f28, %f28;
	mul.f32 	%f40, %f28, %f39;
	div.rn.f32 	%f41, %f36, %f40;
	div.rn.f32 	%f42, %f37, %f40;
	div.rn.f32 	%f43, %f38, %f40;
	div.rn.f32 	%f44, %f41, %f4;
	div.rn.f32 	%f45, %f42, %f4;
	div.rn.f32 	%f46, %f43, %f4;
	add.f32 	%f113, %f44, 0f00000000;
	add.f32 	%f112, %f45, 0f00000000;
	add.f32 	%f111, %f46, 0f00000000;
	setp.eq.s32 	%p3, %r1, 1;
	@%p3 bra 	$L__BB2_4;
$L__BB2_3:
	ld.global.f32 	%f47, [%rd1+52];
	sub.f32 	%f48, %f47, %f1;
	ld.global.f32 	%f49, [%rd1+56];
	sub.f32 	%f50, %f49, %f2;
	ld.global.f32 	%f51, [%rd1+60];
	sub.f32 	%f52, %f51, %f3;
	mul.f32 	%f53, %f50, %f50;
	fma.rn.f32 	%f54, %f48, %f48, %f53;
	fma.rn.f32 	%f55, %f52, %f52, %f54;
	add.f32 	%f56, %f55, 0f00000000;
	sqrt.rn.f32 	%f57, %f56;
	mul.f32 	%f58, %f48, 0f2E92C4F8;
	mul.f32 	%f59, %f50, 0f2E92C4F8;
	mul.f32 	%f60, %f52, 0f2E92C4F8;
	mul.f32 	%f61, %f58, %f4;
	mul.f32 	%f62, %f59, %f4;
	mul.f32 	%f63, %f4, %f60;
	ld.global.f32 	%f64, [%rd1+88];
	mul.f32 	%f65, %f61, %f64;
	mul.f32 	%f66, %f62, %f64;
	mul.f32 	%f67, %f64, %f63;
	mul.f32 	%f68, %f57, %f57;
	mul.f32 	%f69, %f57, %f68;
	div.rn.f32 	%f70, %f65, %f69;
	div.rn.f32 	%f71, %f66, %f69;
	div.rn.f32 	%f72, %f67, %f69;
	div.rn.f32 	%f73, %f70, %f4;
	div.rn.f32 	%f74, %f71, %f4;
	div.rn.f32 	%f75, %f72, %f4;
	add.f32 	%f113, %f113, %f73;
	add.f32 	%f112, %f112, %f74;
	add.f32 	%f111, %f111, %f75;
	st.global.f32 	[%rd2], %f113;
	st.global.f32 	[%rd2+4], %f112;
	st.global.f32 	[%rd2+8], %f111;
	setp.eq.s32 	%p4, %r1, 2;
	@%p4 bra 	$L__BB2_5;
$L__BB2_4:
	ld.global.f32 	%f76, [%rd1+104];
	sub.f32 	%f77, %f76, %f1;
	ld.global.f32 	%f78, [%rd1+108];
	sub.f32 	%f79, %f78, %f2;
	ld.global.f32 	%f80, [%rd1+112];
	sub.f32 	%f81, %f80, %f3;
	mul.f32 	%f82, %f79, %f79;
	fma.rn.f32 	%f83, %f77, %f77, %f82;
	fma.rn.f32 	%f84, %f81, %f81, %f83;
	add.f32 	%f85, %f84, 0f00000000;
	sqrt.rn.f32 	%f86, %f85;
	mul.f32 	%f87, %f77, 0f2E92C4F8;
	mul.f32 	%f88, %f79, 0f2E92C4F8;
	mul.f32 	%f89, %f81, 0f2E92C4F8;
	mul.f32 	%f90, %f87, %f4;
	mul.f32 	%f91, %f88, %f4;
	mul.f32 	%f92, %f4, %f89;
	ld.global.f32 	%f93, [%rd1+140];
	mul.f32 	%f94, %f90, %f93;
	mul.f32 	%f95, %f91, %f93;
	mul.f32 	%f96, %f93, %f92;
	mul.f32 	%f97, %f86, %f86;
	mul.f32 	%f98, %f86, %f97;
	div.rn.f32 	%f99, %f94, %f98;
	div.rn.f32 	%f100, %f95, %f98;
	div.rn.f32 	%f101, %f96, %f98;
	div.rn.f32 	%f102, %f99, %f4;
	div.rn.f32 	%f103, %f100, %f4;
	div.rn.f32 	%f104, %f101, %f4;
	add.f32 	%f105, %f113, %f102;
	add.f32 	%f106, %f112, %f103;
	add.f32 	%f107, %f111, %f104;
	st.global.f32 	[%rd2], %f105;
	st.global.f32 	[%rd2+4], %f106;
	st.global.f32 	[%rd2+8], %f107;
$L__BB2_5:
	ret;

}
	// .globl	_Z18CalculatePotentialP8Particle
.visible .entry _Z18CalculatePotentialP8Particle(
	.param .u64 .ptr .align 1 _Z18CalculatePotentialP8Particle_param_0
)
{
	.reg .pred 	%p<5>;
	.reg .b32 	%r<5>;
	.reg .b32 	%f<58>;
	.reg .b64 	%rd<6>;

	ld.param.u64 	%rd3, [_Z18CalculatePotentialP8Particle_param_0];
	cvta.to.global.u64 	%rd1, %rd3;
	mov.u32 	%r2, %tid.x;
	mov.u32 	%r3, %ctaid.x;
	mov.u32 	%r4, %ntid.x;
	mad.lo.s32 	%r1, %r3, %r4, %r2;
	setp.gt.s32 	%p1, %r1, 2;
	@%p1 bra 	$L__BB3_5;
	mul.wide.s32 	%rd4, %r1, 52;
	add.s64 	%rd5, %rd1, %rd4;
	add.s64 	%rd2, %rd5, 44;
	setp.eq.s32 	%p2, %r1, 0;
	ld.global.f32 	%f1, [%rd5+36];
	ld.global.f32 	%f2, [%rd5];
	ld.global.f32 	%f3, [%rd5+4];
	ld.global.f32 	%f4, [%rd5+8];
	mov.f32 	%f57, 0f00000000;
	@%p2 bra 	$L__BB3_3;
	mul.f32 	%f10, %f1, 0fAE92C4F8;
	ld.global.f32 	%f11, [%rd1+36];
	mul.f32 	%f12, %f10, %f11;
	ld.global.f32 	%f13, [%rd1];
	sub.f32 	%f14, %f13, %f2;
	ld.global.f32 	%f15, [%rd1+4];
	sub.f32 	%f16, %f15, %f3;
	ld.global.f32 	%f17, [%rd1+8];
	sub.f32 	%f18, %f17, %f4;
	mul.f32 	%f19, %f16, %f16;
	fma.rn.f32 	%f20, %f14, %f14, %f19;
	fma.rn.f32 	%f21, %f18, %f18, %f20;
	add.f32 	%f22, %f21, 0f00000000;
	sqrt.rn.f32 	%f23, %f22;
	div.rn.f32 	%f24, %f12, %f23;
	add.f32 	%f57, %f24, 0f00000000;
	setp.eq.s32 	%p3, %r1, 1;
	@%p3 bra 	$L__BB3_4;
$L__BB3_3:
	mul.f32 	%f25, %f1, 0fAE92C4F8;
	ld.global.f32 	%f26, [%rd1+88];
	mul.f32 	%f27, %f25, %f26;
	ld.global.f32 	%f28, [%rd1+52];
	sub.f32 	%f29, %f28, %f2;
	ld.global.f32 	%f30, [%rd1+56];
	sub.f32 	%f31, %f30, %f3;
	ld.global.f32 	%f32, [%rd1+60];
	sub.f32 	%f33, %f32, %f4;
	mul.f32 	%f34, %f31, %f31;
	fma.rn.f32 	%f35, %f29, %f29, %f34;
	fma.rn.f32 	%f36, %f33, %f33, %f35;
	add.f32 	%f37, %f36, 0f00000000;
	sqrt.rn.f32 	%f38, %f37;
	div.rn.f32 	%f39, %f27, %f38;
	add.f32 	%f57, %f57, %f39;
	st.global.f32 	[%rd2], %f57;
	setp.eq.s32 	%p4, %r1, 2;
	@%p4 bra 	$L__BB3_5;
$L__BB3_4:
	mul.f32 	%f40, %f1, 0fAE92C4F8;
	ld.global.f32 	%f41, [%rd1+140];
	mul.f32 	%f42, %f40, %f41;
	ld.global.f32 	%f43, [%rd1+104];
	sub.f32 	%f44, %f43, %f2;
	ld.global.f32 	%f45, [%rd1+108];
	sub.f32 	%f46, %f45, %f3;
	ld.global.f32 	%f47, [%rd1+112];
	sub.f32 	%f48, %f47, %f4;
	mul.f32 	%f49, %f46, %f46;
	fma.rn.f32 	%f50, %f44, %f44, %f49;
	fma.rn.f32 	%f51, %f48, %f48, %f50;
	add.f32 	%f52, %f51, 0f00000000;
	sqrt.rn.f32 	%f53, %f52;
	div.rn.f32 	%f54, %f42, %f53;
	add.f32 	%f55, %f57, %f54;
	st.global.f32 	[%rd2], %f55;
$L__BB3_5:
	ret;

}
	// .globl	_Z16CalculateKineticP8Particle
.visible .entry _Z16CalculateKineticP8Particle(
	.param .u64 .ptr .align 1 _Z16CalculateKineticP8Particle_param_0
)
{
	.reg .pred 	%p<2>;
	.reg .b32 	%r<5>;
	.reg .b32 	%f<10>;
	.reg .b64 	%rd<5>;
	.reg .b64 	%fd<6>;

	ld.param.u64 	%rd1, [_Z16CalculateKineticP8Particle_param_0];
	mov.u32 	%r2, %tid.x;
	mov.u32 	%r3, %ctaid.x;
	mov.u32 	%r4, %ntid.x;
	mad.lo.s32 	%r1, %r3, %r4, %r2;
	setp.gt.s32 	%p1, %r1, 2;
	@%p1 bra 	$L__BB4_2;
	cvta.to.global.u64 	%rd2, %rd1;
	mul.wide.s32 	%rd3, %r1, 52;
	add.s64 	%rd4, %rd2, %rd3;
	ld.global.f32 	%f1, [%rd4+36];
	cvt.f64.f32 	%fd1, %f1;
	mul.f64 	%fd2, %fd1, 0d3FE0000000000000;
	ld.global.f32 	%f2, [%rd4+12];
	ld.global.f32 	%f3, [%rd4+16];
	mul.f32 	%f4, %f3, %f3;
	fma.rn.f32 	%f5, %f2, %f2, %f4;
	ld.global.f32 	%f6, [%rd4+20];
	fma.rn.f32 	%f7, %f6, %f6, %f5;
	sqrt.rn.f32 	%f8, %f7;
	cvt.f64.f32 	%fd3, %f8;
	mul.f64 	%fd4, %fd2, %fd3;
	mul.f64 	%fd5, %fd4, %fd3;
	cvt.rn.f32.f64 	%f9, %fd5;
	st.global.f32 	[%rd4+48], %f9;
$L__BB4_2:
	ret;

}


// ===== COMPILED SASS (sm_100) =====

	.target	sm_100

	.elftype	@"ET_EXEC"


//--------------------- .note.nv.tkinfo           --------------------------
	.section	.note.nv.tkinfo,"",@"SHT_NOTE"
	.sectionflags	@"SHF_NOTE_NV_TKINFO"
	.tkinfo
        /*0018*/ 	.word	0x00000002
        /*0030*/ 	.string	""
        /*0030*/ 	.string	"ptxas"
        /*0030*/ 	.string	"Cuda compilation tools, release 13.0, V13.0.88"
        /*0030*/ 	.string	"Build cuda_13.0.r13.0/compiler.36424714_0"
        /*0030*/ 	.string	"-arch sm_100 -m 64 "



//--------------------- .note.nv.cuinfo           --------------------------
	.section	.note.nv.cuinfo,"",@"SHT_NOTE"
	.sectionflags	@"SHF_NOTE_NV_CUINFO"
        /*0018*/ 	.short	0x0002
        /*001a*/ 	.short	0x0064
        /*001c*/ 	.short	0x0082
	.zero		2


//--------------------- .nv.info                  --------------------------
	.section	.nv.info,"",@"SHT_CUDA_INFO"
	.align	4


	//----- nvinfo : EIATTR_REGCOUNT
	.align		4
        /*0000*/ 	.byte	0x04, 0x2f
        /*0002*/ 	.short	(.L_4 - .L_3)
	.align		4
.L_3:
        /*0004*/ 	.word	index@(_Z14UpdatePositionP8Particle)
        /*0008*/ 	.word	0x0000000c


	//----- nvinfo : EIATTR_FRAME_SIZE
	.align		4
.L_4:
        /*000c*/ 	.byte	0x04, 0x11
        /*000e*/ 	.short	(.L_6 - .L_5)
	.align		4
.L_5:
        /*0010*/ 	.word	index@(_Z14UpdatePositionP8Particle)
        /*0014*/ 	.word	0x00000000


	//----- nvinfo : EIATTR_REGCOUNT
	.align		4
.L_6:
        /*0018*/ 	.byte	0x04, 0x2f
        /*001a*/ 	.short	(.L_8 - .L_7)
	.align		4
.L_7:
        /*001c*/ 	.word	index@(_Z18UpdateVelocityHalfP8Particle)
        /*0020*/ 	.word	0x0000000c


	//----- nvinfo : EIATTR_FRAME_SIZE
	.align		4
.L_8:
        /*0024*/ 	.byte	0x04, 0x11
        /*0026*/ 	.short	(.L_10 - .L_9)
	.align		4
.L_9:
        /*0028*/ 	.word	index@(_Z18UpdateVelocityHalfP8Particle)
        /*002c*/ 	.word	0x00000000


	//----- nvinfo : EIATTR_REGCOUNT
	.align		4
.L_10:
        /*0030*/ 	.byte	0x04, 0x2f
        /*0032*/ 	.short	(.L_12 - .L_11)
	.align		4
.L_11:
        /*0034*/ 	.word	index@(_Z9DeriveAccP8Particle)
        /*0038*/ 	.word	0x0000001c


	//----- nvinfo : EIATTR_FRAME_SIZE
	.align		4
.L_12:
        /*003c*/ 	.byte	0x04, 0x11
        /*003e*/ 	.short	(.L_14 - .L_13)
	.align		4
.L_13:
        /*0040*/ 	.word	index@($__internal_4_$__cuda_sm3x_div_rn_noftz_f32_slowpath)
        /*0044*/ 	.word	0x00000000


	//----- nvinfo : EIATTR_FRAME_SIZE
	.align		4
.L_14:
        /*0048*/ 	.byte	0x04, 0x11
        /*004a*/ 	.short	(.L_16 - .L_15)
	.align		4
.L_15:
        /*004c*/ 	.word	index@($__internal_3_$__cuda_sm20_sqrt_rn_f32_slowpath)
        /*0050*/ 	.word	0x00000000


	//----- nvinfo : EIATTR_FRAME_SIZE
	.align		4
.L_16:
        /*0054*/ 	.byte	0x04, 0x11
        /*0056*/ 	.short	(.L_18 - .L_17)
	.align		4
.L_17:
        /*0058*/ 	.word	index@(_Z9DeriveAccP8Particle)
        /*005c*/ 	.word	0x00000000


	//----- nvinfo : EIATTR_REGCOUNT
	.align		4
.L_18:
        /*0060*/ 	.byte	0x04, 0x2f
        /*0062*/ 	.short	(.L_20 - .L_19)
	.align		4
.L_19:
        /*0064*/ 	.word	index@(_Z18CalculatePotentialP8Particle)
        /*0068*/ 	.word	0x00000015


	//----- nvinfo : EIATTR_FRAME_SIZE
	.align		4
.L_20:
        /*006c*/ 	.byte	0x04, 0x11
        /*006e*/ 	.short	(.L_22 - .L_21)
	.align		4
.L_21:
        /*0070*/ 	.word	index@($__internal_2_$__cuda_sm3x_div_rn_noftz_f32_slowpath)
        /*0074*/ 	.word	0x00000000


	//----- nvinfo : EIATTR_FRAME_SIZE
	.align		4
.L_22:
        /*0078*/ 	.byte	0x04, 0x11
        /*007a*/ 	.short	(.L_24 - .L_23)
	.align		4
.L_23:
        /*007c*/ 	.word	index@($__internal_1_$__cuda_sm20_sqrt_rn_f32_slowpath)
        /*0080*/ 	.word	0x00000000


	//----- nvinfo : EIATTR_FRAME_SIZE
	.align		4
.L_24:
        /*0084*/ 	.byte	0x04, 0x11
        /*0086*/ 	.short	(.L_26 - .L_25)
	.align		4
.L_25:
        /*0088*/ 	.word	index@(_Z18CalculatePotentialP8Particle)
        /*008c*/ 	.word	0x00000000


	//----- nvinfo : EIATTR_REGCOUNT
	.align		4
.L_26:
        /*0090*/ 	.byte	0x04, 0x2f
        /*0092*/ 	.short	(.L_28 - .L_27)
	.align		4
.L_27:
        /*0094*/ 	.word	index@(_Z16CalculateKineticP8Particle)
        /*0098*/ 	.word	0x0000000e


	//----- nvinfo : EIATTR_FRAME_SIZE
	.align		4
.L_28:
        /*009c*/ 	.byte	0x04, 0x11
        /*009e*/ 	.short	(.L_30 - .L_29)
	.align		4
.L_29:
        /*00a0*/ 	.word	index@($__internal_0_$__cuda_sm20_sqrt_rn_f32_slowpath)
        /*00a4*/ 	.word	0x00000000


	//----- nvinfo : EIATTR_FRAME_SIZE
	.align		4
.L_30:
        /*00a8*/ 	.byte	0x04, 0x11
        /*00aa*/ 	.short	(.L_32 - .L_31)
	.align		4
.L_31:
        /*00ac*/ 	.word	index@(_Z16CalculateKineticP8Particle)
        /*00b0*/ 	.word	0x00000000


	//----- nvinfo : EIATTR_MIN_STACK_SIZE
	.align		4
.L_32:
        /*00b4*/ 	.byte	0x04, 0x12
        /*00b6*/ 	.short	(.L_34 - .L_33)
	.align		4
.L_33:
        /*00b8*/ 	.word	index@(_Z16CalculateKineticP8Particle)
        /*00bc*/ 	.word	0x00000000


	//----- nvinfo : EIATTR_MIN_STACK_SIZE
	.align		4
.L_34:
        /*00c0*/ 	.byte	0x04, 0x12
        /*00c2*/ 	.short	(.L_36 - .L_35)
	.align		4
.L_35:
        /*00c4*/ 	.word	index@(_Z18CalculatePotentialP8Particle)
        /*00c8*/ 	.word	0x00000000


	//----- nvinfo : EIATTR_MIN_STACK_SIZE
	.align		4
.L_36:
        /*00cc*/ 	.byte	0x04, 0x12
        /*00ce*/ 	.short	(.L_38 - .L_37)
	.align		4
.L_37:
        /*00d0*/ 	.word	index@(_Z9DeriveAccP8Particle)
        /*00d4*/ 	.word	0x00000000


	//----- nvinfo : EIATTR_MIN_STACK_SIZE
	.align		4
.L_38:
        /*00d8*/ 	.byte	0x04, 0x12
        /*00da*/ 	.short	(.L_40 - .L_39)
	.align		4
.L_39:
        /*00dc*/ 	.word	index@(_Z18UpdateVelocityHalfP8Particle)
        /*00e0*/ 	.word	0x00000000


	//----- nvinfo : EIATTR_MIN_STACK_SIZE
	.align		4
.L_40:
        /*00e4*/ 	.byte	0x04, 0x12
        /*00e6*/ 	.short	(.L_42 - .L_41)
	.align		4
.L_41:
        /*00e8*/ 	.word	index@(_Z14UpdatePositionP8Particle)
        /*00ec*/ 	.word	0x00000000
.L_42:


//--------------------- .nv.compat                --------------------------
	.section	.nv.compat,"",@"SHT_CUDA_COMPAT_INFO"
	.align	4
        /*0000*/ 	.byte	0x02, 0x09, 0x00, 0x00, 0x02, 0x02, 0x01, 0x00, 0x02, 0x05, 0x05, 0x00, 0x03, 0x07, 0x01, 0x01
        /*0010*/ 	.byte	0x02, 0x03, 0x00, 0x00, 0x02, 0x06, 0x01, 0x00, 0x04, 0x0b, 0x08, 0x00, 0x01, 0x00, 0x00, 0x00
        /*0020*/ 	.byte	0x00, 0x00, 0x00, 0x00


//--------------------- .nv.info._Z16CalculateKineticP8Particle --------------------------
	.section	.nv.info._Z16CalculateKineticP8Particle,"",@"SHT_CUDA_INFO"
	.sectionflags	@""
	.align	4


	//----- nvinfo : EIATTR_CUDA_API_VERSION
	.align		4
        /*0000*/ 	.byte	0x04, 0x37
        /*0002*/ 	.short	(.L_44 - .L_43)
.L_43:
        /*0004*/ 	.word	0x00000082


	//----- nvinfo : EIATTR_KPARAM_INFO
	.align		4
.L_44:
        /*0008*/ 	.byte	0x04, 0x17
        /*000a*/ 	.short	(.L_46 - .L_45)
.L_45:
        /*000c*/ 	.word	0x00000000
        /*0010*/ 	.short	0x0000
        /*0012*/ 	.short	0x0000
        /*0014*/ 	.byte	0x00, 0xf5, 0x21, 0x00


	//----- nvinfo : EIATTR_SPARSE_MMA_MASK
	.align		4
.L_46:
        /*0018*/ 	.byte	0x03, 0x50
        /*001a*/ 	.short	0x0000


	//----- nvinfo : EIATTR_MAXREG_COUNT
	.align		4
        /*001c*/ 	.byte	0x03, 0x1b
        /*001e*/ 	.short	0x00ff


	//----- nvinfo : EIATTR_MERCURY_ISA_VERSION
	.align		4
        /*0020*/ 	.byte	0x03, 0x5f
        /*0022*/ 	.short	0x0101


	//----- nvinfo : EIATTR_VRC_CTA_INIT_COUNT
	.align		4
        /*0024*/ 	.byte	0x02, 0x4a
	.zero		1
	.zero		1


	//----- nvinfo : EIATTR_EXIT_INSTR_OFFSETS
	.align		4
        /*0028*/ 	.byte	0x04, 0x1c
        /*002a*/ 	.short	(.L_48 - .L_47)


	//   ....[0]....
.L_47:
        /*002c*/ 	.word	0x00000060


	//   ....[1]....
        /*0030*/ 	.word	0x00000260


	//----- nvinfo : EIATTR_CRS_STACK_SIZE
	.align		4
.L_48:
        /*0034*/ 	.byte	0x04, 0x1e
        /*0036*/ 	.short	(.L_50 - .L_49)
.L_49:
        /*0038*/ 	.word	0x00000000


	//----- nvinfo : EIATTR_CBANK_PARAM_SIZE
	.align		4
.L_50:
        /*003c*/ 	.byte	0x03, 0x19
        /*003e*/ 	.short	0x0008


	//----- nvinfo : EIATTR_PARAM_CBANK
	.align		4
        /*0040*/ 	.byte	0x04, 0x0a
        /*0042*/ 	.short	(.L_52 - .L_51)
	.align		4
.L_51:
        /*0044*/ 	.word	index@(.nv.constant0._Z16CalculateKineticP8Particle)
        /*0048*/ 	.short	0x0380
        /*004a*/ 	.short	0x0008


	//----- nvinfo : EIATTR_SW_WAR
	.align		4
.L_52:
        /*004c*/ 	.byte	0x04, 0x36
        /*004e*/ 	.short	(.L_54 - .L_53)
.L_53:
        /*0050*/ 	.word	0x00000008
.L_54:


//--------------------- .nv.info._Z18CalculatePotentialP8Particle --------------------------
	.section	.nv.info._Z18CalculatePotentialP8Particle,"",@"SHT_CUDA_INFO"
	.sectionflags	@""
	.align	4


	//----- nvinfo : EIATTR_CUDA_API_VERSION
	.align		4
        /*0000*/ 	.byte	0x04, 0x37
        /*0002*/ 	.short	(.L_56 - .L_55)
.L_55:
        /*0004*/ 	.word	0x00000082


	//----- nvinfo : EIATTR_KPARAM_INFO
	.align		4
.L_56:
        /*0008*/ 	.byte	0x04, 0x17
        /*000a*/ 	.short	(.L_58 - .L_57)
.L_57:
        /*000c*/ 	.word	0x00000000
        /*0010*/ 	.short	0x0000
        /*0012*/ 	.short	0x0000
        /*0014*/ 	.byte	0x00, 0xf5, 0x21, 0x00


	//----- nvinfo : EIATTR_SPARSE_MMA_MASK
	.align		4
.L_58:
        /*0018*/ 	.byte	0x03, 0x50
        /*001a*/ 	.short	0x0000


	//----- nvinfo : EIATTR_MAXREG_COUNT
	.align		4
        /*001c*/ 	.byte	0x03, 0x1b
        /*001e*/ 	.short	0x00ff


	//----- nvinfo : EIATTR_MERCURY_ISA_VERSION
	.align		4
        /*0020*/ 	.byte	0x03, 0x5f
        /*0022*/ 	.short	0x0101


	//----- nvinfo : EIATTR_VRC_CTA_INIT_COUNT
	.align		4
        /*0024*/ 	.byte	0x02, 0x4a
	.zero		1
	.zero		1


	//----- nvinfo : EIATTR_EXIT_INSTR_OFFSETS
	.align		4
        /*0028*/ 	.byte	0x04, 0x1c
        /*002a*/ 	.short	(.L_60 - .L_59)


	//   ....[0]....
.L_59:
        /*002c*/ 	.word	0x00000060


	//   ....[1]....
        /*0030*/ 	.word	0x000006f0


	//   ....[2]....
        /*0034*/ 	.word	0x000009e0


	//----- nvinfo : EIATTR_CRS_STACK_SIZE
	.align		4
.L_60:
        /*0038*/ 	.byte	0x04, 0x1e
        /*003a*/ 	.short	(.L_62 - .L_61)
.L_61:
        /*003c*/ 	.word	0x00000000


	//----- nvinfo : EIATTR_CBANK_PARAM_SIZE
	.align		4
.L_62:
        /*0040*/ 	.byte	0x03, 0x19
        /*0042*/ 	.short	0x0008


	//----- nvinfo : EIATTR_PARAM_CBANK
	.align		4
        /*0044*/ 	.byte	0x04, 0x0a
        /*0046*/ 	.short	(.L_64 - .L_63)
	.align		4
.L_63:
        /*0048*/ 	.word	index@(.nv.constant0._Z18CalculatePotentialP8Particle)
        /*004c*/ 	.short	0x0380
        /*004e*/ 	.short	0x0008


	//----- nvinfo : EIATTR_SW_WAR
	.align		4
.L_64:
        /*0050*/ 	.byte	0x04, 0x36
        /*0052*/ 	.short	(.L_66 - .L_65)
.L_65:
        /*0054*/ 	.word	0x00000008
.L_66:


//--------------------- .nv.info._Z9DeriveAccP8Particle --------------------------
	.section	.nv.info._Z9DeriveAccP8Particle,"",@"SHT_CUDA_INFO"
	.sectionflags	@""
	.align	4


	//----- nvinfo : EIATTR_CUDA_API_VERSION
	.align		4
        /*0000*/ 	.byte	0x04, 0x37
        /*0002*/ 	.short	(.L_68 - .L_67)
.L_67:
        /*0004*/ 	.word	0x00000082


	//----- nvinfo : EIATTR_KPARAM_INFO
	.align		4
.L_68:
        /*0008*/ 	.byte	0x04, 0x17
        /*000a*/ 	.short	(.L_70 - .L_69)
.L_69:
        /*000c*/ 	.word	0x00000000
        /*0010*/ 	.short	0x0000
        /*0012*/ 	.short	0x0000
        /*0014*/ 	.byte	0x00, 0xf5, 0x21, 0x00


	//----- nvinfo : EIATTR_SPARSE_MMA_MASK
	.align		4
.L_70:
        /*0018*/ 	.byte	0x03, 0x50
        /*001a*/ 	.short	0x0000


	//----- nvinfo : EIATTR_MAXREG_COUNT
	.align		4
        /*001c*/ 	.byte	0x03, 0x1b
        /*001e*/ 	.short	0x00ff


	//----- nvinfo : EIATTR_MERCURY_ISA_VERSION
	.align		4
        /*0020*/ 	.byte	0x03, 0x5f
        /*0022*/ 	.short	0x0101


	//----- nvinfo : EIATTR_VRC_CTA_INIT_COUNT
	.align		4
        /*0024*/ 	.byte	0x02, 0x4a
	.zero		1
	.zero		1


	//----- nvinfo : EIATTR_EXIT_INSTR_OFFSETS
	.align		4
        /*0028*/ 	.byte	0x04, 0x1c
        /*002a*/ 	.short	(.L_72 - .L_71)


	//   ....[0]....
.L_71:
        /*002c*/ 	.word	0x00000060


	//   ....[1]....
        /*0030*/ 	.word	0x000011e0


	//   ....[2]....
        /*0034*/ 	.word	0x00001a40


	//----- nvinfo : EIATTR_CRS_STACK_SIZE
	.align		4
.L_72:
        /*0038*/ 	.byte	0x04, 0x1e
        /*003a*/ 	.short	(.L_74 - .L_73)
.L_73:
        /*003c*/ 	.word	0x00000000


	//----- nvinfo : EIATTR_CBANK_PARAM_SIZE
	.align		4
.L_74:
        /*0040*/ 	.byte	0x03, 0x19
        /*0042*/ 	.short	0x0008


	//----- nvinfo : EIATTR_PARAM_CBANK
	.align		4
        /*0044*/ 	.byte	0x04, 0x0a
        /*0046*/ 	.short	(.L_76 - .L_75)
	.align		4
.L_75:
        /*0048*/ 	.word	index@(.nv.constant0._Z9DeriveAccP8Particle)
        /*004c*/ 	.short	0x0380
        /*004e*/ 	.short	0x0008


	//----- nvinfo : EIATTR_SW_WAR
	.align		4
.L_76:
        /*0050*/ 	.byte	0x04, 0x36
        /*0052*/ 	.short	(.L_78 - .L_77)
.L_77:
        /*0054*/ 	.word	0x00000008
.L_78:


//--------------------- .nv.info._Z18UpdateVelocityHalfP8Particle --------------------------
	.section	.nv.info._Z18UpdateVelocityHalfP8Particle,"",@"SHT_CUDA_INFO"
	.sectionflags	@""
	.align	4


	//----- nvinfo : EIATTR_CUDA_API_VERSION
	.align		4
        /*0000*/ 	.byte	0x04, 0x37
        /*0002*/ 	.short	(.L_80 - .L_79)
.L_79:
        /*0004*/ 	.word	0x00000082


	//----- nvinfo : EIATTR_KPARAM_INFO
	.align		4
.L_80:
        /*0008*/ 	.byte	0x04, 0x17
        /*000a*/ 	.short	(.L_82 - .L_81)
.L_81:
        /*000c*/ 	.word	0x00000000
        /*0010*/ 	.short	0x0000
        /*0012*/ 	.short	0x0000
        /*0014*/ 	.byte	0x00, 0xf5, 0x21, 0x00


	//----- nvinfo : EIATTR_SPARSE_MMA_MASK
	.align		4
.L_82:
        /*0018*/ 	.byte	0x03, 0x50
        /*001a*/ 	.short	0x0000


	//----- nvinfo : EIATTR_MAXREG_COUNT
	.align		4
        /*001c*/ 	.byte	0x03, 0x1b
        /*001e*/ 	.short	0x00ff


	//----- nvinfo : EIATTR_MERCURY_ISA_VERSION
	.align		4
        /*0020*/ 	.byte	0x03, 0x5f
        /*0022*/ 	.short	0x0101


	//----- nvinfo : EIATTR_VRC_CTA_INIT_COUNT
	.align		4
        /*0024*/ 	.byte	0x02, 0x4a
	.zero		1
	.zero		1


	//----- nvinfo : EIATTR_EXIT_INSTR_OFFSETS
	.align		4
        /*0028*/ 	.byte	0x04, 0x1c
        /*002a*/ 	.short	(.L_84 - .L_83)


	//   ....[0]....
.L_83:
        /*002c*/ 	.word	0x00000060


	//   ....[1]....
        /*0030*/ 	.word	0x00000190


	//----- nvinfo : EIATTR_CBANK_PARAM_SIZE
	.align		4
.L_84:
        /*0034*/ 	.byte	0x03, 0x19
        /*0036*/ 	.short	0x0008


	//----- nvinfo : EIATTR_PARAM_CBANK
	.align		4
        /*0038*/ 	.byte	0x04, 0x0a
        /*003a*/ 	.short	(.L_86 - .L_85)
	.align		4
.L_85:
        /*003c*/ 	.word	index@(.nv.constant0._Z18UpdateVelocityHalfP8Particle)
        /*0040*/ 	.short	0x0380
        /*0042*/ 	.short	0x0008


	//----- nvinfo : EIATTR_SW_WAR
	.align		4
.L_86:
        /*0044*/ 	.byte	0x04, 0x36
        /*0046*/ 	.short	(.L_88 - .L_87)
.L_87:
        /*0048*/ 	.word	0x00000008
.L_88:


//--------------------- .nv.info._Z14UpdatePositionP8Particle --------------------------
	.section	.nv.info._Z14UpdatePositionP8Particle,"",@"SHT_CUDA_INFO"
	.sectionflags	@""
	.align	4


	//----- nvinfo : EIATTR_CUDA_API_VERSION
	.align		4
        /*0000*/ 	.byte	0x04, 0x37
        /*0002*/ 	.short	(.L_90 - .L_89)
.L_89:
        /*0004*/ 	.word	0x00000082


	//----- nvinfo : EIATTR_KPARAM_INFO
	.align		4
.L_90:
        /*0008*/ 	.byte	0x04, 0x17
        /*000a*/ 	.short	(.L_92 - .L_91)
.L_91:
        /*000c*/ 	.word	0x00000000
        /*0010*/ 	.short	0x0000
        /*0012*/ 	.short	0x0000
        /*0014*/ 	.byte	0x00, 0xf5, 0x21, 0x00


	//----- nvinfo : EIATTR_SPARSE_MMA_MASK
	.align		4
.L_92:
        /*0018*/ 	.byte	0x03, 0x50
        /*001a*/ 	.short	0x0000


	//----- nvinfo : EIATTR_MAXREG_COUNT
	.align		4
        /*001c*/ 	.byte	0x03, 0x1b
        /*001e*/ 	.short	0x00ff


	//----- nvinfo : EIATTR_MERCURY_ISA_VERSION
	.align		4
        /*0020*/ 	.byte	0x03, 0x5f
        /*0022*/ 	.short	0x0101


	//----- nvinfo : EIATTR_VRC_CTA_INIT_COUNT
	.align		4
        /*0024*/ 	.byte	0x02, 0x4a
	.zero		1
	.zero		1


	//----- nvinfo : EIATTR_EXIT_INSTR_OFFSETS
	.align		4
        /*0028*/ 	.byte	0x04, 0x1c
        /*002a*/ 	.short	(.L_94 - .L_93)


	//   ....[0]....
.L_93:
        /*002c*/ 	.word	0x00000060


	//   ....[1]....
        /*0030*/ 	.word	0x00000160


	//----- nvinfo : EIATTR_CBANK_PARAM_SIZE
	.align		4
.L_94:
        /*0034*/ 	.byte	0x03, 0x19
        /*0036*/ 	.short	0x0008


	//----- nvinfo : EIATTR_PARAM_CBANK
	.align		4
        /*0038*/ 	.byte	0x04, 0x0a
        /*003a*/ 	.short	(.L_96 - .L_95)
	.align		4
.L_95:
        /*003c*/ 	.word	index@(.nv.constant0._Z14UpdatePositionP8Particle)
        /*0040*/ 	.short	0x0380
        /*0042*/ 	.short	0x0008


	//----- nvinfo : EIATTR_SW_WAR
	.align		4
.L_96:
        /*0044*/ 	.byte	0x04, 0x36
        /*0046*/ 	.short	(.L_98 - .L_97)
.L_97:
        /*0048*/ 	.word	0x00000008
.L_98:


//--------------------- .nv.callgraph             --------------------------
	.section	.nv.callgraph,"",@"SHT_CUDA_CALLGRAPH"
	.align	4
	.sectionentsize	8
	.align		4
        /*0000*/ 	.word	0x00000000
	.align		4
        /*0004*/ 	.word	0xffffffff
	.align		4
        /*0008*/ 	.word	0x00000000
	.align		4
        /*000c*/ 	.word	0xfffffffe
	.align		4
        /*0010*/ 	.word	0x00000000
	.align		4
        /*0014*/ 	.word	0xfffffffd
	.align		4
        /*0018*/ 	.word	0x00000000
	.align		4
        /*001c*/ 	.word	0xfffffffc


//--------------------- .nv.constant4             --------------------------
	.section	.nv.constant4,"a",@progbits
	.align	8
	.align		8
.nv.constant4:
        /*0000*/ 	.dword	kDeltaT
	.align		8
        /*0008*/ 	.dword	kGravitationalConstant
	.align		8
        /*0010*/ 	.dword	kDDistance


//--------------------- .text._Z16CalculateKineticP8Particle --------------------------
	.section	.text._Z16CalculateKineticP8Particle,"ax",@progbits
	.align	128
        .global         _Z16CalculateKineticP8Particle
        .type           _Z16CalculateKineticP8Particle,@function
        .size           _Z16CalculateKineticP8Particle,(.L_x_101 - _Z16CalculateKineticP8Particle)
        .other          _Z16CalculateKineticP8Particle,@"STO_CUDA_ENTRY STV_DEFAULT"
_Z16CalculateKineticP8Particle:
.text._Z16CalculateKineticP8Particle:
[----:B------:R-:W-:Y:S01]  /*0000*/  LDC R1, c[0x0][0x37c] ;  /* 0x0000df00ff017b82 */ /* 0x000fe20000000800 */
[----:B------:R-:W0:Y:S07]  /*0010*/  S2R R5, SR_TID.X ;  /* 0x0000000000057919 */ /* 0x000e2e0000002100 */
[----:B------:R-:W0:Y:S08]  /*0020*/  S2UR UR4, SR_CTAID.X ;  /* 0x00000000000479c3 */ /* 0x000e300000002500 */
[----:B------:R-:W0:Y:S02]  /*0030*/  LDC R0, c[0x0][0x360] ;  /* 0x0000d800ff007b82 */ /* 0x000e240000000800 */
[----:B0-----:R-:W-:-:S05]  /*0040*/  IMAD R5, R0, UR4, R5 ;  /* 0x0000000400057c24 */ /* 0x001fca000f8e0205 */
[----:B------:R-:W-:-:S13]  /*0050*/  ISETP.GT.AND P0, PT, R5, 0x2, PT ;  /* 0x000000020500780c */ /* 0x000fda0003f04270 */
[----:B------:R-:W-:Y:S05]  /*0060*/  @P0 EXIT ;  /* 0x000000000000094d */ /* 0x000fea0003800000 */
[----:B------:R-:W0:Y:S01]  /*0070*/  LDC.64 R2, c[0x0][0x380] ;  /* 0x0000e000ff027b82 */ /* 0x000e220000000a00 */
[----:B------:R-:W1:Y:S01]  /*0080*/  LDCU.64 UR4, c[0x0][0x358] ;  /* 0x00006b00ff0477ac */ /* 0x000e620008000a00 */
[----:B0-----:R-:W-:-:S05]  /*0090*/  IMAD.WIDE R2, R5, 0x34, R2 ;  /* 0x0000003405027825 */ /* 0x001fca00078e0202 */
[----:B-1----:R-:W2:Y:S04]  /*00a0*/  LDG.E R5, desc[UR4][R2.64+0x10] ;  /* 0x0000100402057981 */ /* 0x002ea8000c1e1900 */
[----:B------:R-:W3:Y:S04]  /*00b0*/  LDG.E R4, desc[UR4][R2.64+0xc] ;  /* 0x00000c0402047981 */ /* 0x000ee8000c1e1900 */
[----:B------:R-:W4:Y:S04]  /*00c0*/  LDG.E R7, desc[UR4][R2.64+0x14] ;  /* 0x0000140402077981 */ /* 0x000f28000c1e1900 */
[----:B------:R-:W5:Y:S01]  /*00d0*/  LDG.E R0, desc[UR4][R2.64+0x24] ;  /* 0x0000240402007981 */ /* 0x000f62000c1e1900 */
[----:B------:R-:W-:Y:S01]  /*00e0*/  BSSY.RECONVERGENT B0, `(.L_x_0) ;  /* 0x0000012000007945 */ /* 0x000fe20003800200 */
[----:B--2---:R-:W-:-:S04]  /*00f0*/  FMUL R5, R5, R5 ;  /* 0x0000000505057220 */ /* 0x004fc80000400000 */
[----:B---3--:R-:W-:-:S04]  /*0100*/  FFMA R6, R4, R4, R5 ;  /* 0x0000000404067223 */ /* 0x008fc80000000005 */
[----:B----4-:R-:W-:-:S05]  /*0110*/  FFMA R6, R7, R7, R6 ;  /* 0x0000000707067223 */ /* 0x010fca0000000006 */
[----:B------:R-:W-:Y:S01]  /*0120*/  IADD3 R8, PT, PT, R6, -0xd000000, RZ ;  /* 0xf300000006087810 */ /* 0x000fe20007ffe0ff */
[----:B-----5:R-:W0:Y:S03]  /*0130*/  F2F.F64.F32 R4, R0 ;  /* 0x0000000000047310 */ /* 0x020e260000201800 */
[----:B------:R-:W-:-:S05]  /*0140*/  ISETP.GT.U32.AND P0, PT, R8, 0x727fffff, PT ;  /* 0x727fffff0800780c */ /* 0x000fca0003f04070 */
[----:B------:R1:W2:Y:S01]  /*0150*/  MUFU.RSQ R7, R6 ;  /* 0x0000000600077308 */ /* 0x0002a20000001400 */
[----:B0-----:R-:W-:-:S07]  /*0160*/  DMUL R4, R4, 0.5 ;  /* 0x3fe0000004047828 */ /* 0x001fce0000000000 */
[----:B------:R-:W-:Y:S05]  /*0170*/  @!P0 BRA `(.L_x_1) ;  /* 0x0000000000108947 */ /* 0x000fea0003800000 */
[----:B------:R-:W-:-:S07]  /*0180*/  MOV R11, 0x1a0 ;  /* 0x000001a0000b7802 */ /* 0x000fce0000000f00 */
[----:B-12---:R-:W-:Y:S05]  /*0190*/  CALL.REL.NOINC `($__internal_0_$__cuda_sm20_sqrt_rn_f32_slowpath) ;  /* 0x0000000000347944 */ /* 0x006fea0003c00000 */
[----:B------:R-:W-:Y:S01]  /*01a0*/  MOV R6, R0 ;  /* 0x0000000000067202 */ /* 0x000fe20000000f00 */
[----:B------:R-:W-:Y:S06]  /*01b0*/  BRA `(.L_x_2) ;  /* 0x0000000000107947 */ /* 0x000fec0003800000 */
.L_x_1:
[----:B--2---:R-:W-:Y:S01]  /*01c0*/  FMUL.FTZ R9, R6, R7 ;  /* 0x0000000706097220 */ /* 0x004fe20000410000 */
[----:B------:R-:W-:-:S03]  /*01d0*/  FMUL.FTZ R7, R7, 0.5 ;  /* 0x3f00000007077820 */ /* 0x000fc60000410000 */
[----:B-1----:R-:W-:-:S04]  /*01e0*/  FFMA R6, -R9, R9, R6 ;  /* 0x0000000909067223 */ /* 0x002fc80000000106 */
[----:B------:R-:W-:-:S07]  /*01f0*/  FFMA R6, R6, R7, R9 ;  /* 0x0000000706067223 */ /* 0x000fce0000000009 */
.L_x_2:
[----:B------:R-:W-:Y:S05]  /*0200*/  BSYNC.RECONVERGENT B0 ;  /* 0x0000000000007941 */ /* 0x000fea0003800200 */
.L_x_0:
[----:B------:R-:W0:Y:S02]  /*0210*/  F2F.F64.F32 R6, R6 ;  /* 0x0000000600067310 */ /* 0x000e240000201800 */
[----:B0-----:R-:W-:-:S08]  /*0220*/  DMUL R4, R4, R6 ;  /* 0x0000000604047228 */ /* 0x001fd00000000000 */
[----:B------:R-:W-:-:S10]  /*0230*/  DMUL R4, R6, R4 ;  /* 0x0000000406047228 */ /* 0x000fd40000000000 */
[----:B------:R-:W0:Y:S02]  /*0240*/  F2F.F32.F64 R5, R4 ;  /* 0x0000000400057310 */ /* 0x000e240000301000 */
[----:B0-----:R-:W-:Y:S01]  /*0250*/  STG.E desc[UR4][R2.64+0x30], R5 ;  /* 0x0000300502007986 */ /* 0x001fe2000c101904 */
[----:B------:R-:W-:Y:S05]  /*0260*/  EXIT ;  /* 0x000000000000794d */ /* 0x000fea0003800000 */
        .weak           $__internal_0_$__cuda_sm20_sqrt_rn_f32_slowpath
        .type           $__internal_0_$__cuda_sm20_sqrt_rn_f32_slowpath,@function
        .size           $__internal_0_$__cuda_sm20_sqrt_rn_f32_slowpath,(.L_x_101 - $__internal_0_$__cuda_sm20_sqrt_rn_f32_slowpath)
$__internal_0_$__cuda_sm20_sqrt_rn_f32_slowpath:
[----:B------:R-:W-:-:S13]  /*0270*/  LOP3.LUT P0, RZ, R6, 0x7fffffff, RZ, 0xc0, !PT ;  /* 0x7fffffff06ff7812 */ /* 0x000fda000780c0ff */
[----:B------:R-:W-:Y:S05]  /*0280*/  @!P0 BRA `(.L_x_3) ;  /* 0x0000000000448947 */ /* 0x000fea0003800000 */
[----:B------:R-:W-:Y:S02]  /*0290*/  FSETP.GEU.FTZ.AND P0, PT, R6, RZ, PT ;  /* 0x000000ff0600720b */ /* 0x000fe40003f1e000 */
[----:B------:R-:W-:-:S11]  /*02a0*/  MOV R0, R6 ;  /* 0x0000000600007202 */ /* 0x000fd60000000f00 */
[----:B------:R-:W-:Y:S01]  /*02b0*/  @!P0 MOV R6, 0x7fffffff ;  /* 0x7fffffff00068802 */ /* 0x000fe20000000f00 */
[----:B------:R-:W-:Y:S06]  /*02c0*/  @!P0 BRA `(.L_x_3) ;  /* 0x0000000000348947 */ /* 0x000fec0003800000 */
[----:B------:R-:W-:-:S13]  /*02d0*/  FSETP.GTU.FTZ.AND P0, PT, |R0|, +INF , PT ;  /* 0x7f8000000000780b */ /* 0x000fda0003f1c200 */
[----:B------:R-:W-:Y:S01]  /*02e0*/  @P0 FADD.FTZ R6, R0, 1 ;  /* 0x3f80000000060421 */ /* 0x000fe20000010000 */
[----:B------:R-:W-:Y:S06]  /*02f0*/  @P0 BRA `(.L_x_3) ;  /* 0x0000000000280947 */ /* 0x000fec0003800000 */
[----:B------:R-:W-:-:S13]  /*0300*/  FSETP.NEU.FTZ.AND P0, PT, |R0|, +INF , PT ;  /* 0x7f8000000000780b */ /* 0x000fda0003f1d200 */
[----:B------:R-:W-:-:S04]  /*0310*/  @P0 FFMA R7, R0, 1.84467440737095516160e+19, RZ ;  /* 0x5f80000000070823 */ /* 0x000fc800000000ff */
[----:B------:R-:W0:Y:S02]  /*0320*/  @P0 MUFU.RSQ R6, R7 ;  /* 0x0000000700060308 */ /* 0x000e240000001400 */
[----:B0-----:R-:W-:Y:S01]  /*0330*/  @P0 FMUL.FTZ R8, R7, R6 ;  /* 0x0000000607080220 */ /* 0x001fe20000410000 */
[----:B------:R-:W-:Y:S01]  /*0340*/  @P0 FMUL.FTZ R10, R6, 0.5 ;  /* 0x3f000000060a0820 */ /* 0x000fe20000410000 */
[----:B------:R-:W-:Y:S02]  /*0350*/  @!P0 MOV R6, R0 ;  /* 0x0000000000068202 */ /* 0x000fe40000000f00 */
[----:B------:R-:W-:-:S04]  /*0360*/  @P0 FADD.FTZ R9, -R8, -RZ ;  /* 0x800000ff08090221 */ /* 0x000fc80000010100 */
[----:B------:R-:W-:-:S04]  /*0370*/  @P0 FFMA R9, R8, R9, R7 ;  /* 0x0000000908090223 */ /* 0x000fc80000000007 */
[----:B------:R-:W-:-:S04]  /*0380*/  @P0 FFMA R9, R9, R10, R8 ;  /* 0x0000000a09090223 */ /* 0x000fc80000000008 */
[----:B------:R-:W-:-:S07]  /*0390*/  @P0 FMUL.FTZ R6, R9, 2.3283064365386962891e-10 ;  /* 0x2f80000009060820 */ /* 0x000fce0000410000 */
.L_x_3:
[----:B------:R-:W-:Y:S01]  /*03a0*/  HFMA2 R7, -RZ, RZ, 0, 0 ;  /* 0x00000000ff077431 */ /* 0x000fe200000001ff */
[----:B------:R-:W-:Y:S02]  /*03b0*/  MOV R0, R6 ;  /* 0x0000000600007202 */ /* 0x000fe40000000f00 */
[----:B------:R-:W-:-:S04]  /*03c0*/  MOV R6, R11 ;  /* 0x0000000b00067202 */ /* 0x000fc80000000f00 */
[----:B------:R-:W-:Y:S05]  /*03d0*/  RET.REL.NODEC R6 `(_Z16CalculateKineticP8Particle) ;  /* 0xfffffffc06087950 */ /* 0x000fea0003c3ffff */
.L_x_4:
[----:B------:R-:W-:-:S00]  /*03e0*/  BRA `(.L_x_4) ;  /* 0xfffffffc00fc7947 */ /* 0x000fc0000383ffff */
[----:B------:R-:W-:-:S00]  /*03f0*/  NOP ;  /* 0x0000000000007918 */ /* 0x000fc00000000000 */
        /* <DEDUP_REMOVED lines=8> */
.L_x_101:


//--------------------- .text._Z18CalculatePotentialP8Particle --------------------------
	.section	.text._Z18CalculatePotentialP8Particle,"ax",@progbits
	.align	128
        .global         _Z18CalculatePotentialP8Particle
        .type           _Z18CalculatePotentialP8Particle,@function
        .size           _Z18CalculatePotentialP8Particle,(.L_x_103 - _Z18CalculatePotentialP8Particle)
        .other          _Z18CalculatePotentialP8Particle,@"STO_CUDA_ENTRY STV_DEFAULT"
_Z18CalculatePotentialP8Particle:
.text._Z18CalculatePotentialP8Particle:
        /* <DEDUP_REMOVED lines=10> */
[----:B-1----:R0:W5:Y:S04]  /*00a0*/  LDG.E R7, desc[UR4][R4.64+0x24] ;  /* 0x0000240404077981 */ /* 0x002168000c1e1900 */
[----:B------:R0:W5:Y:S04]  /*00b0*/  LDG.E R8, desc[UR4][R4.64] ;  /* 0x0000000404087981 */ /* 0x000168000c1e1900 */
[----:B------:R0:W5:Y:S04]  /*00c0*/  LDG.E R9, desc[UR4][R4.64+0x4] ;  /* 0x0000040404097981 */ /* 0x000168000c1e1900 */
[----:B------:R0:W5:Y:S01]  /*00d0*/  LDG.E R10, desc[UR4][R4.64+0x8] ;  /* 0x00000804040a7981 */ /* 0x000162000c1e1900 */
[----:B------:R-:W-:Y:S01]  /*00e0*/  ISETP.NE.AND P0, PT, R6, RZ, PT ;  /* 0x000000ff0600720c */ /* 0x000fe20003f05270 */
[----:B------:R-:W-:Y:S04]  /*00f0*/  BSSY.RECONVERGENT B1, `(.L_x_5) ;  /* 0x0000061000017945 */ /* 0x000fe80003800200 */
[----:B------:R-:W-:Y:S01]  /*0100*/  BSSY.RELIABLE B0, `(.L_x_6) ;  /* 0x0000031000007945 */ /* 0x000fe20003800100 */
[----:B------:R-:W-:-:S07]  /*0110*/  HFMA2 R11, -RZ, RZ, 0, 0 ;  /* 0x00000000ff0b7431 */ /* 0x000fce00000001ff */
[----:B0-----:R-:W-:Y:S05]  /*0120*/  @!P0 BRA `(.L_x_7) ;  /* 0x0000000000b88947 */ /* 0x001fea0003800000 */
[----:B------:R-:W0:Y:S02]  /*0130*/  LDC.64 R2, c[0x0][0x380] ;  /* 0x0000e000ff027b82 */ /* 0x000e240000000a00 */
[----:B0-----:R-:W2:Y:S04]  /*0140*/  LDG.E R0, desc[UR4][R2.64+0x4] ;  /* 0x0000040402007981 */ /* 0x001ea8000c1e1900 */
[----:B------:R-:W3:Y:S04]  /*0150*/  LDG.E R13, desc[UR4][R2.64] ;  /* 0x00000004020d7981 */ /* 0x000ee8000c1e1900 */
[----:B------:R-:W4:Y:S04]  /*0160*/  LDG.E R15, desc[UR4][R2.64+0x8] ;  /* 0x00000804020f7981 */ /* 0x000f28000c1e1900 */
[----:B------:R-:W4:Y:S01]  /*0170*/  LDG.E R11, desc[UR4][R2.64+0x24] ;  /* 0x00002404020b7981 */ /* 0x000f22000c1e1900 */
[----:B------:R-:W-:Y:S01]  /*0180*/  BSSY.RECONVERGENT B2, `(.L_x_8) ;  /* 0x0000017000027945 */ /* 0x000fe20003800200 */
[----:B--2--5:R-:W-:Y:S01]  /*0190*/  FADD R0, -R9, R0 ;  /* 0x0000000009007221 */ /* 0x024fe20000000100 */
[----:B---3--:R-:W-:-:S03]  /*01a0*/  FADD R13, -R8, R13 ;  /* 0x0000000d080d7221 */ /* 0x008fc60000000100 */
[----:B------:R-:W-:Y:S01]  /*01b0*/  FMUL R0, R0, R0 ;  /* 0x0000000000007220 */ /* 0x000fe20000400000 */
[----:B----4-:R-:W-:-:S03]  /*01c0*/  FADD R15, -R10, R15 ;  /* 0x0000000f0a0f7221 */ /* 0x010fc60000000100 */
[----:B------:R-:W-:-:S04]  /*01d0*/  FFMA R0, R13, R13, R0 ;  /* 0x0000000d0d007223 */ /* 0x000fc80000000000 */
[----:B------:R-:W-:-:S04]  /*01e0*/  FFMA R0, R15, R15, R0 ;  /* 0x0000000f0f007223 */ /* 0x000fc80000000000 */
[----:B------:R-:W-:-:S04]  /*01f0*/  FADD R12, RZ, R0 ;  /* 0x00000000ff0c7221 */ /* 0x000fc80000000000 */
[----:B------:R0:W1:Y:S01]  /*0200*/  MUFU.RSQ R13, R12 ;  /* 0x0000000c000d7308 */ /* 0x0000620000001400 */
[----:B------:R-:W-:-:S04]  /*0210*/  IADD3 R0, PT, PT, R12, -0xd000000, RZ ;  /* 0xf30000000c007810 */ /* 0x000fc80007ffe0ff */
[----:B------:R-:W-:Y:S01]  /*0220*/  ISETP.GT.U32.AND P0, PT, R0, 0x727fffff, PT ;  /* 0x727fffff0000780c */ /* 0x000fe20003f04070 */
[----:B------:R-:W-:-:S04]  /*0230*/  FMUL R0, R7, -6.6743000015634379452e-11 ;  /* 0xae92c4f807007820 */ /* 0x000fc80000400000 */
[----:B------:R-:W-:-:S08]  /*0240*/  FMUL R0, R0, R11 ;  /* 0x0000000b00007220 */ /* 0x000fd00000400000 */
[----:B01----:R-:W-:Y:S05]  /*0250*/  @!P0 BRA `(.L_x_9) ;  /* 0x0000000000148947 */ /* 0x003fea0003800000 */
[----:B------:R-:W-:Y:S01]  /*0260*/  IMAD.MOV.U32 R2, RZ, RZ, R12 ;  /* 0x000000ffff027224 */ /* 0x000fe200078e000c */
[----:B------:R-:W-:-:S07]  /*0270*/  MOV R16, 0x290 ;  /* 0x0000029000107802 */ /* 0x000fce0000000f00 */
[----:B------:R-:W-:Y:S05]  /*0280*/  CALL.REL.NOINC `($__internal_1_$__cuda_sm20_sqrt_rn_f32_slowpath) ;  /* 0x0000000400d87944 */ /* 0x000fea0003c00000 */
[----:B------:R-:W-:Y:S01]  /*0290*/  MOV R3, R12 ;  /* 0x0000000c00037202 */ /* 0x000fe20000000f00 */
[----:B------:R-:W-:Y:S06]  /*02a0*/  BRA `(.L_x_10) ;  /* 0x0000000000107947 */ /* 0x000fec0003800000 */
.L_x_9:
[----:B------:R-:W-:Y:S01]  /*02b0*/  FMUL.FTZ R3, R12, R13 ;  /* 0x0000000d0c037220 */ /* 0x000fe20000410000 */
[----:B------:R-:W-:-:S03]  /*02c0*/  FMUL.FTZ R13, R13, 0.5 ;  /* 0x3f0000000d0d7820 */ /* 0x000fc60000410000 */
[----:B------:R-:W-:-:S04]  /*02d0*/  FFMA R12, -R3, R3, R12 ;  /* 0x00000003030c7223 */ /* 0x000fc8000000010c */
[----:B------:R-:W-:-:S07]  /*02e0*/  FFMA R3, R12, R13, R3 ;  /* 0x0000000d0c037223 */ /* 0x000fce0000000003 */
.L_x_10:
[----:B------:R-:W-:Y:S05]  /*02f0*/  BSYNC.RECONVERGENT B2 ;  /* 0x0000000000027941 */ /* 0x000fea0003800200 */
.L_x_8:
[----:B------:R-:W0:Y:S01]  /*0300*/  MUFU.RCP R2, R3 ;  /* 0x0000000300027308 */ /* 0x000e220000001000 */
[----:B------:R-:W-:Y:S07]  /*0310*/  BSSY.RECONVERGENT B2, `(.L_x_11) ;  /* 0x000000b000027945 */ /* 0x000fee0003800200 */
[----:B------:R-:W1:Y:S01]  /*0320*/  FCHK P0, R0, R3 ;  /* 0x0000000300007302 */ /* 0x000e620000000000 */
[----:B0-----:R-:W-:-:S04]  /*0330*/  FFMA R11, R2, -R3, 1 ;  /* 0x3f800000020b7423 */ /* 0x001fc80000000803 */
[----:B------:R-:W-:-:S04]  /*0340*/  FFMA R11, R2, R11, R2 ;  /* 0x0000000b020b7223 */ /* 0x000fc80000000002 */
[----:B------:R-:W-:-:S04]  /*0350*/  FFMA R2, R0, R11, RZ ;  /* 0x0000000b00027223 */ /* 0x000fc800000000ff */
[----:B------:R-:W-:-:S04]  /*0360*/  FFMA R12, R2, -R3, R0 ;  /* 0x80000003020c7223 */ /* 0x000fc80000000000 */
[----:B------:R-:W-:Y:S01]  /*0370*/  FFMA R11, R11, R12, R2 ;  /* 0x0000000c0b0b7223 */ /* 0x000fe20000000002 */
[----:B-1----:R-:W-:Y:S06]  /*0380*/  @!P0 BRA `(.L_x_12) ;  /* 0x00000000000c8947 */ /* 0x002fec0003800000 */
[----:B------:R-:W-:-:S07]  /*0390*/  MOV R2, 0x3b0 ;  /* 0x000003b000027802 */ /* 0x000fce0000000f00 */
[----:B------:R-:W-:Y:S05]  /*03a0*/  CALL.REL.NOINC `($__internal_2_$__cuda_sm3x_div_rn_noftz_f32_slowpath) ;  /* 0x0000000400ec7944 */ /* 0x000fea0003c00000 */
[----:B------:R-:W-:-:S07]  /*03b0*/  MOV R11, R0 ;  /* 0x00000000000b7202 */ /* 0x000fce0000000f00 */
.L_x_12:
[----:B------:R-:W-:Y:S05]  /*03c0*/  BSYNC.RECONVERGENT B2 ;  /* 0x0000000000027941 */ /* 0x000fea0003800200 */
.L_x_11:
[----:B------:R-:W-:Y:S01]  /*03d0*/  ISETP.NE.AND P0, PT, R6, 0x1, PT ;  /* 0x000000010600780c */ /* 0x000fe20003f05270 */
[----:B------:R-:W-:-:S12]  /*03e0*/  FADD R11, RZ, R11 ;  /* 0x0000000bff0b7221 */ /* 0x000fd80000000000 */
[----:B------:R-:W-:Y:S05]  /*03f0*/  @!P0 BREAK.RELIABLE B0 ;  /* 0x0000000000008942 */ /* 0x000fea0003800100 */
[----:B------:R-:W-:Y:S05]  /*0400*/  @!P0 BRA `(.L_x_13) ;  /* 0x0000000000bc8947 */ /* 0x000fea0003800000 */
.L_x_7:
[----:B------:R-:W-:Y:S05]  /*0410*/  BSYNC.RELIABLE B0 ;  /* 0x0000000000007941 */ /* 0x000fea0003800100 */
.L_x_6:
[----:B------:R-:W0:Y:S02]  /*0420*/  LDC.64 R2, c[0x0][0x380] ;  /* 0x0000e000ff027b82 */ /* 0x000e240000000a00 */
[----:B0-----:R-:W2:Y:S04]  /*0430*/  LDG.E R12, desc[UR4][R2.64+0x38] ;  /* 0x00003804020c7981 */ /* 0x001ea8000c1e1900 */
[----:B------:R-:W3:Y:S04]  /*0440*/  LDG.E R13, desc[UR4][R2.64+0x34] ;  /* 0x00003404020d7981 */ /* 0x000ee8000c1e1900 */
[----:B------:R-:W4:Y:S04]  /*0450*/  LDG.E R15, desc[UR4][R2.64+0x3c] ;  /* 0x00003c04020f7981 */ /* 0x000f28000c1e1900 */
[----:B------:R0:W4:Y:S01]  /*0460*/  LDG.E R0, desc[UR4][R2.64+0x58] ;  /* 0x0000580402007981 */ /* 0x000122000c1e1900 */
[----:B------:R-:W-:Y:S01]  /*0470*/  BSSY.RECONVERGENT B2, `(.L_x_14) ;  /* 0x0000017000027945 */ /* 0x000fe20003800200 */
[----:B0----5:R-:W-:Y:S01]  /*0480*/  FMUL R3, R7, -6.6743000015634379452e-11 ;  /* 0xae92c4f807037820 */ /* 0x021fe20000400000 */
[----:B--2---:R-:W-:Y:S01]  /*0490*/  FADD R12, -R9, R12 ;  /* 0x0000000c090c7221 */ /* 0x004fe20000000100 */
[----:B---3--:R-:W-:-:S03]  /*04a0*/  FADD R13, -R8, R13 ;  /* 0x0000000d080d7221 */ /* 0x008fc60000000100 */
[----:B------:R-:W-:Y:S01]  /*04b0*/  FMUL R12, R12, R12 ;  /* 0x0000000c0c0c7220 */ /* 0x000fe20000400000 */
[----:B----4-:R-:W-:-:S03]  /*04c0*/  FADD R15, -R10, R15 ;  /* 0x0000000f0a0f7221 */ /* 0x010fc60000000100 */
[----:B------:R-:W-:Y:S01]  /*04d0*/  FFMA R12, R13, R13, R12 ;  /* 0x0000000d0d0c7223 */ /* 0x000fe2000000000c */
[----:B------:R-:W-:-:S03]  /*04e0*/  FMUL R0, R3, R0 ;  /* 0x0000000003007220 */ /* 0x000fc60000400000 */
[----:B------:R-:W-:-:S04]  /*04f0*/  FFMA R12, R15, R15, R12 ;  /* 0x0000000f0f0c7223 */ /* 0x000fc8000000000c */
[----:B------:R-:W-:-:S04]  /*0500*/  FADD R12, RZ, R12 ;  /* 0x0000000cff0c7221 */ /* 0x000fc80000000000 */
[----:B------:R-:W-:Y:S01]  /*0510*/  VIADD R14, R12, 0xf3000000 ;  /* 0xf30000000c0e7836 */ /* 0x000fe20000000000 */
[----:B------:R0:W1:Y:S04]  /*0520*/  MUFU.RSQ R13, R12 ;  /* 0x0000000c000d7308 */ /* 0x0000680000001400 */
[----:B------:R-:W-:-:S13]  /*0530*/  ISETP.GT.U32.AND P0, PT, R14, 0x727fffff, PT ;  /* 0x727fffff0e00780c */ /* 0x000fda0003f04070 */
[----:B01----:R-:W-:Y:S05]  /*0540*/  @!P0 BRA `(.L_x_15) ;  /* 0x0000000000148947 */ /* 0x003fea0003800000 */
[----:B------:R-:W-:Y:S02]  /*0550*/  MOV R2, R12 ;  /* 0x0000000c00027202 */ /* 0x000fe40000000f00 */
[----:B------:R-:W-:-:S07]  /*0560*/  MOV R16, 0x580 ;  /* 0x0000058000107802 */ /* 0x000fce0000000f00 */
[----:B------:R-:W-:Y:S05]  /*0570*/  CALL.REL.NOINC `($__internal_1_$__cuda_sm20_sqrt_rn_f32_slowpath) ;  /* 0x00000004001c7944 */ /* 0x000fea0003c00000 */
[----:B------:R-:W-:Y:S01]  /*0580*/  MOV R3, R12 ;  /* 0x0000000c00037202 */ /* 0x000fe20000000f00 */
[----:B------:R-:W-:Y:S06]  /*0590*/  BRA `(.L_x_16) ;  /* 0x0000000000107947 */ /* 0x000fec0003800000 */
.L_x_15:
[----:B------:R-:W-:Y:S01]  /*05a0*/  FMUL.FTZ R3, R12, R13 ;  /* 0x0000000d0c037220 */ /* 0x000fe20000410000 */
[----:B------:R-:W-:-:S03]  /*05b0*/  FMUL.FTZ R13, R13, 0.5 ;  /* 0x3f0000000d0d7820 */ /* 0x000fc60000410000 */
[----:B------:R-:W-:-:S04]  /*05c0*/  FFMA R12, -R3, R3, R12 ;  /* 0x00000003030c7223 */ /* 0x000fc8000000010c */
[----:B------:R-:W-:-:S07]  /*05d0*/  FFMA R3, R12, R13, R3 ;  /* 0x0000000d0c037223 */ /* 0x000fce0000000003 */
.L_x_16:
[----:B------:R-:W-:Y:S05]  /*05e0*/  BSYNC.RECONVERGENT B2 ;  /* 0x0000000000027941 */ /* 0x000fea0003800200 */
.L_x_14:
        /* <DEDUP_REMOVED lines=11> */
[----:B------:R-:W-:-:S07]  /*06a0*/  IMAD.MOV.U32 R2, RZ, RZ, R0 ;  /* 0x000000ffff027224 */ /* 0x000fce00078e0000 */
.L_x_18:
[----:B------:R-:W-:Y:S05]  /*06b0*/  BSYNC.RECONVERGENT B2 ;  /* 0x0000000000027941 */ /* 0x000fea0003800200 */
.L_x_17:
[----:B------:R-:W-:Y:S01]  /*06c0*/  ISETP.NE.AND P0, PT, R6, 0x2, PT ;  /* 0x000000020600780c */ /* 0x000fe20003f05270 */
[----:B------:R-:W-:-:S05]  /*06d0*/  FADD R11, R2, R11 ;  /* 0x0000000b020b7221 */ /* 0x000fca0000000000 */
[----:B------:R0:W-:Y:S07]  /*06e0*/  STG.E desc[UR4][R4.64+0x2c], R11 ;  /* 0x00002c0b04007986 */ /* 0x0001ee000c101904 */
[----:B------:R-:W-:Y:S05]  /*06f0*/  @!P0 EXIT ;  /* 0x000000000000894d */ /* 0x000fea0003800000 */
.L_x_13:
[----:B------:R-:W-:Y:S05]  /*0700*/  BSYNC.RECONVERGENT B1 ;  /* 0x0000000000017941 */ /* 0x000fea0003800200 */
.L_x_5:
[----:B------:R-:W-:Y:S05]  /*0710*/  WARPSYNC.ALL ;  /* 0x0000000000007948 */ /* 0x000fea0003800000 */
[----:B------:R-:W1:Y:S02]  /*0720*/  LDC.64 R2, c[0x0][0x380] ;  /* 0x0000e000ff027b82 */ /* 0x000e640000000a00 */
[----:B-1----:R-:W2:Y:S04]  /*0730*/  LDG.E R6, desc[UR4][R2.64+0x6c] ;  /* 0x00006c0402067981 */ /* 0x002ea8000c1e1900 */
[----:B------:R-:W3:Y:S04]  /*0740*/  LDG.E R13, desc[UR4][R2.64+0x68] ;  /* 0x00006804020d7981 */ /* 0x000ee8000c1e1900 */
[----:B------:R-:W4:Y:S04]  /*0750*/  LDG.E R15, desc[UR4][R2.64+0x70] ;  /* 0x00007004020f7981 */ /* 0x000f28000c1e1900 */
[----:B------:R-:W5:Y:S01]  /*0760*/  LDG.E R0, desc[UR4][R2.64+0x8c] ;  /* 0x00008c0402007981 */ /* 0x000f62000c1e1900 */
[----:B------:R-:W-:Y:S01]  /*0770*/  FMUL R7, R7, -6.6743000015634379452e-11 ;  /* 0xae92c4f807077820 */ /* 0x000fe20000400000 */
[----:B------:R-:W-:Y:S01]  /*0780*/  BSSY.RECONVERGENT B1, `(.L_x_19) ;  /* 0x0000016000017945 */ /* 0x000fe20003800200 */
[----:B--2---:R-:W-:Y:S01]  /*0790*/  FADD R6, -R9, R6 ;  /* 0x0000000609067221 */ /* 0x004fe20000000100 */
[----:B---3--:R-:W-:-:S03]  /*07a0*/  FADD R13, -R8, R13 ;  /* 0x0000000d080d7221 */ /* 0x008fc60000000100 */
[----:B------:R-:W-:Y:S01]  /*07b0*/  FMUL R6, R6, R6 ;  /* 0x0000000606067220 */ /* 0x000fe20000400000 */
[----:B----4-:R-:W-:-:S03]  /*07c0*/  FADD R15, -R10, R15 ;  /* 0x0000000f0a0f7221 */ /* 0x010fc60000000100 */
[----:B------:R-:W-:Y:S01]  /*07d0*/  FFMA R6, R13, R13, R6 ;  /* 0x0000000d0d067223 */ /* 0x000fe20000000006 */
[----:B-----5:R-:W-:-:S03]  /*07e0*/  FMUL R0, R7, R0 ;  /* 0x0000000007007220 */ /* 0x020fc60000400000 */
[----:B------:R-:W-:-:S04]  /*07f0*/  FFMA R6, R15, R15, R6 ;  /* 0x0000000f0f067223 */ /* 0x000fc80000000006 */
[----:B------:R-:W-:-:S04]  /*0800*/  FADD R6, RZ, R6 ;  /* 0x00000006ff067221 */ /* 0x000fc80000000000 */
[----:B------:R1:W2:Y:S01]  /*0810*/  MUFU.RSQ R9, R6 ;  /* 0x0000000600097308 */ /* 0x0002a20000001400 */
[----:B------:R-:W-:-:S04]  /*0820*/  IADD3 R8, PT, PT, R6, -0xd000000, RZ ;  /* 0xf300000006087810 */ /* 0x000fc80007ffe0ff */
[----:B------:R-:W-:-:S13]  /*0830*/  ISETP.GT.U32.AND P0, PT, R8, 0x727fffff, PT ;  /* 0x727fffff0800780c */ /* 0x000fda0003f04070 */
[----:B-12---:R-:W-:Y:S05]  /*0840*/  @!P0 BRA `(.L_x_20) ;  /* 0x0000000000148947 */ /* 0x006fea0003800000 */
[----:B------:R-:W-:Y:S02]  /*0850*/  MOV R2, R6 ;  /* 0x0000000600027202 */ /* 0x000fe40000000f00 */
[----:B------:R-:W-:-:S07]  /*0860*/  MOV R16, 0x880 ;  /* 0x0000088000107802 */ /* 0x000fce0000000f00 */
[----:B0-----:R-:W-:Y:S05]  /*0870*/  CALL.REL.NOINC `($__internal_1_$__cuda_sm20_sqrt_rn_f32_slowpath) ;  /* 0x00000000005c7944 */ /* 0x001fea0003c00000 */
[----:B------:R-:W-:Y:S01]  /*0880*/  IMAD.MOV.U32 R3, RZ, RZ, R12 ;  /* 0x000000ffff037224 */ /* 0x000fe200078e000c */
[----:B------:R-:W-:Y:S06]  /*0890*/  BRA `(.L_x_21) ;  /* 0x0000000000107947 */ /* 0x000fec0003800000 */
.L_x_20:
[----:B------:R-:W-:Y:S01]  /*08a0*/  FMUL.FTZ R3, R6, R9 ;  /* 0x0000000906037220 */ /* 0x000fe20000410000 */
[----:B------:R-:W-:-:S03]  /*08b0*/  FMUL.FTZ R9, R9, 0.5 ;  /* 0x3f00000009097820 */ /* 0x000fc60000410000 */
[----:B------:R-:W-:-:S04]  /*08c0*/  FFMA R6, -R3, R3, R6 ;  /* 0x0000000303067223 */ /* 0x000fc80000000106 */
[----:B------:R-:W-:-:S07]  /*08d0*/  FFMA R3, R6, R9, R3 ;  /* 0x0000000906037223 */ /* 0x000fce0000000003 */
.L_x_21:
[----:B------:R-:W-:Y:S05]  /*08e0*/  BSYNC.RECONVERGENT B1 ;  /* 0x0000000000017941 */ /* 0x000fea0003800200 */
.L_x_19:
[----:B------:R-:W1:Y:S01]  /*08f0*/  MUFU.RCP R2, R3 ;  /* 0x0000000300027308 */ /* 0x000e620000001000 */
[----:B------:R-:W-:Y:S07]  /*0900*/  BSSY.RECONVERGENT B1, `(.L_x_22) ;  /* 0x000000b000017945 */ /* 0x000fee0003800200 */
[----:B------:R-:W2:Y:S01]  /*0910*/  FCHK P0, R0, R3 ;  /* 0x0000000300007302 */ /* 0x000ea20000000000 */
[----:B-1----:R-:W-:-:S04]  /*0920*/  FFMA R7, R2, -R3, 1 ;  /* 0x3f80000002077423 */ /* 0x002fc80000000803 */
[----:B------:R-:W-:-:S04]  /*0930*/  FFMA R7, R2, R7, R2 ;  /* 0x0000000702077223 */ /* 0x000fc80000000002 */
[----:B------:R-:W-:-:S04]  /*0940*/  FFMA R2, R0, R7, RZ ;  /* 0x0000000700027223 */ /* 0x000fc800000000ff */
[----:B------:R-:W-:-:S04]  /*0950*/  FFMA R6, R2, -R3, R0 ;  /* 0x8000000302067223 */ /* 0x000fc80000000000 */
[----:B------:R-:W-:Y:S01]  /*0960*/  FFMA R2, R7, R6, R2 ;  /* 0x0000000607027223 */ /* 0x000fe20000000002 */
[----:B--2---:R-:W-:Y:S06]  /*0970*/  @!P0 BRA `(.L_x_23) ;  /* 0x00000000000c8947 */ /* 0x004fec0003800000 */
[----:B------:R-:W-:-:S07]  /*0980*/  MOV R2, 0x9a0 ;  /* 0x000009a000027802 */ /* 0x000fce0000000f00 */
[----:B0-----:R-:W-:Y:S05]  /*0990*/  CALL.REL.NOINC `($__internal_2_$__cuda_sm3x_div_rn_noftz_f32_slowpath) ;  /* 0x0000000000707944 */ /* 0x001fea0003c00000 */
[----:B------:R-:W-:-:S07]  /*09a0*/  MOV R2, R0 ;  /* 0x0000000000027202 */ /* 0x000fce0000000f00 */
.L_x_23:
[----:B------:R-:W-:Y:S05]  /*09b0*/  BSYNC.RECONVERGENT B1 ;  /* 0x0000000000017941 */ /* 0x000fea0003800200 */
.L_x_22:
[----:B0-----:R-:W-:-:S05]  /*09c0*/  FADD R11, R2, R11 ;  /* 0x0000000b020b7221 */ /* 0x001fca0000000000 */
[----:B------:R-:W-:Y:S01]  /*09d0*/  STG.E desc[UR4][R4.64+0x2c], R11 ;  /* 0x00002c0b04007986 */ /* 0x000fe2000c101904 */
[----:B------:R-:W-:Y:S05]  /*09e0*/  EXIT ;  /* 0x000000000000794d */ /* 0x000fea0003800000 */
        .weak           $__internal_1_$__cuda_sm20_sqrt_rn_f32_slowpath
        .type           $__internal_1_$__cuda_sm20_sqrt_rn_f32_slowpath,@function
        .size           $__internal_1_$__cuda_sm20_sqrt_rn_f32_slowpath,($__internal_2_$__cuda_sm3x_div_rn_noftz_f32_slowpath - $__internal_1_$__cuda_sm20_sqrt_rn_f32_slowpath)
$__internal_1_$__cuda_sm20_sqrt_rn_f32_slowpath:
[----:B------:R-:W-:-:S13]  /*09f0*/  LOP3.LUT P0, RZ, R2, 0x7fffffff, RZ, 0xc0, !PT ;  /* 0x7fffffff02ff7812 */ /* 0x000fda000780c0ff */
[----:B------:R-:W-:Y:S01]  /*0a00*/  @!P0 MOV R3, R2 ;  /* 0x0000000200038202 */ /* 0x000fe20000000f00 */
[----:B------:R-:W-:Y:S06]  /*0a10*/  @!P0 BRA `(.L_x_24) ;  /* 0x0000000000408947 */ /* 0x000fec0003800000 */
[----:B------:R-:W-:-:S13]  /*0a20*/  FSETP.GEU.FTZ.AND P0, PT, R2, RZ, PT ;  /* 0x000000ff0200720b */ /* 0x000fda0003f1e000 */
        /* <DEDUP_REMOVED lines=10> */
[----:B------:R-:W-:Y:S02]  /*0ad0*/  @!P0 IMAD.MOV.U32 R3, RZ, RZ, R2 ;  /* 0x000000ffff038224 */ /* 0x000fe400078e0002 */
[----:B------:R-:W-:-:S04]  /*0ae0*/  @P0 FADD.FTZ R14, -R13, -RZ ;  /* 0x800000ff0d0e0221 */ /* 0x000fc80000010100 */
[----:B------:R-:W-:-:S04]  /*0af0*/  @P0 FFMA R14, R13, R14, R12 ;  /* 0x0000000e0d0e0223 */ /* 0x000fc8000000000c */
[----:B------:R-:W-:-:S04]  /*0b00*/  @P0 FFMA R14, R14, R15, R13 ;  /* 0x0000000f0e0e0223 */ /* 0x000fc8000000000d */
[----:B------:R-:W-:-:S07]  /*0b10*/  @P0 FMUL.FTZ R3, R14, 2.3283064365386962891e-10 ;  /* 0x2f8000000e030820 */ /* 0x000fce0000410000 */
.L_x_24:
[----:B------:R-:W-:Y:S01]  /*0b20*/  MOV R12, R3 ;  /* 0x00000003000c7202 */ /* 0x000fe20000000f00 */
[----:B------:R-:W-:Y:S01]  /*0b30*/  HFMA2 R3, -RZ, RZ, 0, 0 ;  /* 0x00000000ff037431 */ /* 0x000fe200000001ff */
[----:B------:R-:W-:-:S04]  /*0b40*/  MOV R2, R16 ;  /* 0x0000001000027202 */ /* 0x000fc80000000f00 */
[----:B------:R-:W-:Y:S05]  /*0b50*/  RET.REL.NODEC R2 `(_Z18CalculatePotentialP8Particle) ;  /* 0xfffffff402287950 */ /* 0x000fea0003c3ffff */
        .weak           $__internal_2_$__cuda_sm3x_div_rn_noftz_f32_slowpath
        .type           $__internal_2_$__cuda_sm3x_div_rn_noftz_f32_slowpath,@function
        .size           $__internal_2_$__cuda_sm3x_div_rn_noftz_f32_slowpath,(.L_x_103 - $__internal_2_$__cuda_sm3x_div_rn_noftz_f32_slowpath)
$__internal_2_$__cuda_sm3x_div_rn_noftz_f32_slowpath:
[----:B------:R-:W-:Y:S01]  /*0b60*/  SHF.R.U32.HI R13, RZ, 0x17, R3 ;  /* 0x00000017ff0d7819 */ /* 0x000fe20000011603 */
[----:B------:R-:W-:Y:S01]  /*0b70*/  BSSY.RECONVERGENT B3, `(.L_x_25) ;  /* 0x0000062000037945 */ /* 0x000fe20003800200 */
[----:B------:R-:W-:Y:S02]  /*0b80*/  SHF.R.U32.HI R12, RZ, 0x17, R0 ;  /* 0x00000017ff0c7819 */ /* 0x000fe40000011600 */
[----:B------:R-:W-:Y:S02]  /*0b90*/  LOP3.LUT R13, R13, 0xff, RZ, 0xc0, !PT ;  /* 0x000000ff0d0d7812 */ /* 0x000fe400078ec0ff */
[----:B------:R-:W-:-:S03]  /*0ba0*/  LOP3.LUT R16, R12, 0xff, RZ, 0xc0, !PT ;  /* 0x000000ff0c107812 */ /* 0x000fc600078ec0ff */
[----:B------:R-:W-:Y:S01]  /*0bb0*/  VIADD R15, R13, 0xffffffff ;  /* 0xffffffff0d0f7836 */ /* 0x000fe20000000000 */
[----:B------:R-:W-:-:S04]  /*0bc0*/  IADD3 R14, PT, PT, R16, -0x1, RZ ;  /* 0xffffffff100e7810 */ /* 0x000fc80007ffe0ff */
[----:B------:R-:W-:-:S04]  /*0bd0*/  ISETP.GT.U32.AND P0, PT, R15, 0xfd, PT ;  /* 0x000000fd0f00780c */ /* 0x000fc80003f04070 */
[----:B------:R-:W-:-:S13]  /*0be0*/  ISETP.GT.U32.OR P0, PT, R14, 0xfd, P0 ;  /* 0x000000fd0e00780c */ /* 0x000fda0000704470 */
[----:B------:R-:W-:Y:S01]  /*0bf0*/  @!P0 MOV R12, RZ ;  /* 0x000000ff000c8202 */ /* 0x000fe20000000f00 */
[----:B------:R-:W-:Y:S06]  /*0c00*/  @!P0 BRA `(.L_x_26) ;  /* 0x00000000005c8947 */ /* 0x000fec0003800000 */
[----:B------:R-:W-:Y:S02]  /*0c10*/  FSETP.GTU.FTZ.AND P0, PT, |R0|, +INF , PT ;  /* 0x7f8000000000780b */ /* 0x000fe40003f1c200 */
[----:B------:R-:W-:-:S04]  /*0c20*/  FSETP.GTU.FTZ.AND P1, PT, |R3|, +INF , PT ;  /* 0x7f8000000300780b */ /* 0x000fc80003f3c200 */
[----:B------:R-:W-:-:S13]  /*0c30*/  PLOP3.LUT P0, PT, P0, P1, PT, 0xf8, 0x8f ;  /* 0x00000000008f781c */ /* 0x000fda0000703f70 */
[----:B------:R-:W-:Y:S05]  /*0c40*/  @P0 BRA `(.L_x_27) ;  /* 0x00000004004c0947 */ /* 0x000fea0003800000 */
[----:B------:R-:W-:-:S13]  /*0c50*/  LOP3.LUT P0, RZ, R3, 0x7fffffff, R0, 0xc8, !PT ;  /* 0x7fffffff03ff7812 */ /* 0x000fda000780c800 */
[----:B------:R-:W-:Y:S05]  /*0c60*/  @!P0 BRA `(.L_x_28) ;  /* 0x00000004003c8947 */ /* 0x000fea0003800000 */
[C---:B------:R-:W-:Y:S02]  /*0c70*/  FSETP.NEU.FTZ.AND P2, PT, |R0|.reuse, +INF , PT ;  /* 0x7f8000000000780b */ /* 0x040fe40003f5d200 */
[----:B------:R-:W-:Y:S02]  /*0c80*/  FSETP.NEU.FTZ.AND P1, PT, |R3|, +INF , PT ;  /* 0x7f8000000300780b */ /* 0x000fe40003f3d200 */
[----:B------:R-:W-:-:S11]  /*0c90*/  FSETP.NEU.FTZ.AND P0, PT, |R0|, +INF , PT ;  /* 0x7f8000000000780b */ /* 0x000fd60003f1d200 */
[----:B------:R-:W-:Y:S05]  /*0ca0*/  @!P1 BRA !P2, `(.L_x_28) ;  /* 0x00000004002c9947 */ /* 0x000fea0005000000 */
[----:B------:R-:W-:-:S04]  /*0cb0*/  LOP3.LUT P2, RZ, R0, 0x7fffffff, RZ, 0xc0, !PT ;  /* 0x7fffffff00ff7812 */ /* 0x000fc8000784c0ff */
[----:B------:R-:W-:-:S13]  /*0cc0*/  PLOP3.LUT P1, PT, P1, P2, PT, 0x2f, 0xf2 ;  /* 0x0000000000f2781c */ /* 0x000fda0000f24577 */
[----:B------:R-:W-:Y:S05]  /*0cd0*/  @P1 BRA `(.L_x_29) ;  /* 0x0000000400181947 */ /* 0x000fea0003800000 */
[----:B------:R-:W-:-:S04]  /*0ce0*/  LOP3.LUT P1, RZ, R3, 0x7fffffff, RZ, 0xc0, !PT ;  /* 0x7fffffff03ff7812 */ /* 0x000fc8000782c0ff */
[----:B------:R-:W-:-:S13]  /*0cf0*/  PLOP3.LUT P0, PT, P0, P1, PT, 0x2f, 0xf2 ;  /* 0x0000000000f2781c */ /* 0x000fda0000702577 */
[----:B------:R-:W-:Y:S05]  /*0d00*/  @P0 BRA `(.L_x_30) ;  /* 0x0000000400000947 */ /* 0x000fea0003800000 */
[----:B------:R-:W-:Y:S02]  /*0d10*/  ISETP.GE.AND P0, PT, R14, RZ, PT ;  /* 0x000000ff0e00720c */ /* 0x000fe40003f06270 */
[----:B------:R-:W-:-:S11]  /*0d20*/  ISETP.GE.AND P1, PT, R15, RZ, PT ;  /* 0x000000ff0f00720c */ /* 0x000fd60003f26270 */
[----:B------:R-:W-:Y:S01]  /*0d30*/  @P0 MOV R12, RZ ;  /* 0x000000ff000c0202 */ /* 0x000fe20000000f00 */
[----:B------:R-:W-:Y:S02]  /*0d40*/  @!P0 IMAD.MOV.U32 R12, RZ, RZ, -0x40 ;  /* 0xffffffc0ff0c8424 */ /* 0x000fe400078e00ff */
[----:B------:R-:W-:Y:S01]  /*0d50*/  @!P0 FFMA R0, R0, 1.84467440737095516160e+19, RZ ;  /* 0x5f80000000008823 */ /* 0x000fe200000000ff */
[----:B------:R-:W-:Y:S02]  /*0d60*/  @!P1 FFMA R3, R3, 1.84467440737095516160e+19, RZ ;  /* 0x5f80000003039823 */ /* 0x000fe400000000ff */
[----:B------:R-:W-:-:S07]  /*0d70*/  @!P1 IADD3 R12, PT, PT, R12, 0x40, RZ ;  /* 0x000000400c0c9810 */ /* 0x000fce0007ffe0ff */
.L_x_26:
[----:B------:R-:W-:Y:S01]  /*0d80*/  LEA R14, R13, 0xc0800000, 0x17 ;  /* 0xc08000000d0e7811 */ /* 0x000fe200078eb8ff */
[----:B------:R-:W-:Y:S03]  /*0d90*/  BSSY.RECONVERGENT B4, `(.L_x_31) ;  /* 0x0000036000047945 */ /* 0x000fe60003800200 */
[----:B------:R-:W-:Y:S02]  /*0da0*/  IADD3 R14, PT, PT, -R14, R3, RZ ;  /* 0x000000030e0e7210 */ /* 0x000fe40007ffe1ff */
[----:B------:R-:W-:Y:S02]  /*0db0*/  IADD3 R3, PT, PT, R16, -0x7f, RZ ;  /* 0xffffff8110037810 */ /* 0x000fe40007ffe0ff */
[----:B------:R-:W0:Y:S01]  /*0dc0*/  MUFU.RCP R15, R14 ;  /* 0x0000000e000f7308 */ /* 0x000e220000001000 */
[----:B------:R-:W-:Y:S01]  /*0dd0*/  FADD.FTZ R17, -R14, -RZ ;  /* 0x800000ff0e117221 */ /* 0x000fe20000010100 */
[C---:B------:R-:W-:Y:S01]  /*0de0*/  IADD3 R13, PT, PT, R3.reuse, 0x7f, -R13 ;  /* 0x0000007f030d7810 */ /* 0x040fe20007ffe80d */
[----:B------:R-:W-:-:S04]  /*0df0*/  IMAD R0, R3, -0x800000, R0 ;  /* 0xff80000003007824 */ /* 0x000fc800078e0200 */
[----:B------:R-:W-:Y:S02]  /*0e00*/  IMAD.IADD R13, R13, 0x1, R12 ;  /* 0x000000010d0d7824 */ /* 0x000fe400078e020c */
[----:B0-----:R-:W-:-:S04]  /*0e10*/  FFMA R16, R15, R17, 1 ;  /* 0x3f8000000f107423 */ /* 0x001fc80000000011 */
[----:B------:R-:W-:-:S04]  /*0e20*/  FFMA R18, R15, R16, R15 ;  /* 0x000000100f127223 */ /* 0x000fc8000000000f */
[----:B------:R-:W-:-:S04]  /*0e30*/  FFMA R15, R0, R18, RZ ;  /* 0x00000012000f7223 */ /* 0x000fc800000000ff */
[----:B------:R-:W-:-:S04]  /*0e40*/  FFMA R16, R17, R15, R0 ;  /* 0x0000000f11107223 */ /* 0x000fc80000000000 */
[----:B------:R-:W-:-:S04]  /*0e50*/  FFMA R15, R18, R16, R15 ;  /* 0x00000010120f7223 */ /* 0x000fc8000000000f */
[----:B------:R-:W-:-:S04]  /*0e60*/  FFMA R16, R17, R15, R0 ;  /* 0x0000000f11107223 */ /* 0x000fc80000000000 */
[----:B------:R-:W-:-:S05]  /*0e70*/  FFMA R0, R18, R16, R15 ;  /* 0x0000001012007223 */ /* 0x000fca000000000f */
[----:B------:R-:W-:-:S04]  /*0e80*/  SHF.R.U32.HI R3, RZ, 0x17, R0 ;  /* 0x00000017ff037819 */ /* 0x000fc80000011600 */
[----:B------:R-:W-:-:S04]  /*0e90*/  LOP3.LUT R3, R3, 0xff, RZ, 0xc0, !PT ;  /* 0x000000ff03037812 */ /* 0x000fc800078ec0ff */
[----:B------:R-:W-:-:S04]  /*0ea0*/  IADD3 R17, PT, PT, R3, R13, RZ ;  /* 0x0000000d03117210 */ /* 0x000fc80007ffe0ff */
[----:B------:R-:W-:-:S04]  /*0eb0*/  IADD3 R3, PT, PT, R17, -0x1, RZ ;  /* 0xffffffff11037810 */ /* 0x000fc80007ffe0ff */
[----:B------:R-:W-:-:S13]  /*0ec0*/  ISETP.GE.U32.AND P0, PT, R3, 0xfe, PT ;  /* 0x000000fe0300780c */ /* 0x000fda0003f06070 */
[----:B------:R-:W-:Y:S05]  /*0ed0*/  @!P0 BRA `(.L_x_32) ;  /* 0x0000000000808947 */ /* 0x000fea0003800000 */
[----:B------:R-:W-:-:S13]  /*0ee0*/  ISETP.GT.AND P0, PT, R17, 0xfe, PT ;  /* 0x000000fe1100780c */ /* 0x000fda0003f04270 */
[----:B------:R-:W-:Y:S05]  /*0ef0*/  @P0 BRA `(.L_x_33) ;  /* 0x00000000006c0947 */ /* 0x000fea0003800000 */
[----:B------:R-:W-:-:S13]  /*0f00*/  ISETP.GE.AND P0, PT, R17, 0x1, PT ;  /* 0x000000011100780c */ /* 0x000fda0003f06270 */
[----:B------:R-:W-:Y:S05]  /*0f10*/  @P0 BRA `(.L_x_34) ;  /* 0x0000000000740947 */ /* 0x000fea0003800000 */
[----:B------:R-:W-:Y:S02]  /*0f20*/  ISETP.GE.AND P0, PT, R17, -0x18, PT ;  /* 0xffffffe81100780c */ /* 0x000fe40003f06270 */
[----:B------:R-:W-:-:S11]  /*0f30*/  LOP3.LUT R0, R0, 0x80000000, RZ, 0xc0, !PT ;  /* 0x8000000000007812 */ /* 0x000fd600078ec0ff */
[----:B------:R-:W-:Y:S05]  /*0f40*/  @!P0 BRA `(.L_x_34) ;  /* 0x0000000000688947 */ /* 0x000fea0003800000 */
[CCC-:B------:R-:W-:Y:S01]  /*0f50*/  FFMA.RZ R3, R18.reuse, R16.reuse, R15.reuse ;  /* 0x0000001012037223 */ /* 0x1c0fe2000000c00f */
[C---:B------:R-:W-:Y:S01]  /*0f60*/  IADD3 R14, PT, PT, R17.reuse, 0x20, RZ ;  /* 0x00000020110e7810 */ /* 0x040fe20007ffe0ff */
[CCC-:B------:R-:W-:Y:S01]  /*0f70*/  FFMA.RM R12, R18.reuse, R16.reuse, R15.reuse ;  /* 0x00000010120c7223 */ /* 0x1c0fe2000000400f */
[----:B------:R-:W-:Y:S02]  /*0f80*/  ISETP.NE.AND P2, PT, R17, RZ, PT ;  /* 0x000000ff1100720c */ /* 0x000fe40003f45270 */
[----:B------:R-:W-:Y:S01]  /*0f90*/  LOP3.LUT R13, R3, 0x7fffff, RZ, 0xc0, !PT ;  /* 0x007fffff030d7812 */ /* 0x000fe200078ec0ff */
[----:B------:R-:W-:Y:S01]  /*0fa0*/  FFMA.RP R3, R18, R16, R15 ;  /* 0x0000001012037223 */ /* 0x000fe2000000800f */
[----:B------:R-:W-:Y:S01]  /*0fb0*/  IMAD.MOV R15, RZ, RZ, -R17 ;  /* 0x000000ffff0f7224 */ /* 0x000fe200078e0a11 */
[----:B------:R-:W-:Y:S02]  /*0fc0*/  ISETP.NE.AND P1, PT, R17, RZ, PT ;  /* 0x000000ff1100720c */ /* 0x000fe40003f25270 */
[----:B------:R-:W-:-:S02]  /*0fd0*/  LOP3.LUT R13, R13, 0x800000, RZ, 0xfc, !PT ;  /* 0x008000000d0d7812 */ /* 0x000fc400078efcff */
[----:B------:R-:W-:Y:S02]  /*0fe0*/  FSETP.NEU.FTZ.AND P0, PT, R3, R12, PT ;  /* 0x0000000c0300720b */ /* 0x000fe40003f1d000 */
[----:B------:R-:W-:Y:S02]  /*0ff0*/  SHF.L.U32 R14, R13, R14, RZ ;  /* 0x0000000e0d0e7219 */ /* 0x000fe400000006ff */
[----:B------:R-:W-:Y:S02]  /*1000*/  SEL R12, R15, RZ, P2 ;  /* 0x000000ff0f0c7207 */ /* 0x000fe40001000000 */
[----:B------:R-:W-:Y:S02]  /*1010*/  ISETP.NE.AND P1, PT, R14, RZ, P1 ;  /* 0x000000ff0e00720c */ /* 0x000fe40000f25270 */
[----:B------:R-:W-:Y:S02]  /*1020*/  SHF.R.U32.HI R12, RZ, R12, R13 ;  /* 0x0000000cff0c7219 */ /* 0x000fe4000001160d */
[----:B------:R-:W-:-:S02]  /*1030*/  PLOP3.LUT P0, PT, P0, P1, PT, 0xf8, 0x8f ;  /* 0x00000000008f781c */ /* 0x000fc40000703f70 */
[----:B------:R-:W-:Y:S02]  /*1040*/  SHF.R.U32.HI R14, RZ, 0x1, R12 ;  /* 0x00000001ff0e7819 */ /* 0x000fe4000001160c */
[----:B------:R-:W-:-:S04]  /*1050*/  SEL R3, RZ, 0x1, !P0 ;  /* 0x00000001ff037807 */ /* 0x000fc80004000000 */
[----:B------:R-:W-:-:S04]  /*1060*/  LOP3.LUT R3, R3, 0x1, R14, 0xf8, !PT ;  /* 0x0000000103037812 */ /* 0x000fc800078ef80e */
[----:B------:R-:W-:-:S04]  /*1070*/  LOP3.LUT R3, R3, R12, RZ, 0xc0, !PT ;  /* 0x0000000c03037212 */ /* 0x000fc800078ec0ff */
[----:B------:R-:W-:-:S04]  /*1080*/  IADD3 R3, PT, PT, R14, R3, RZ ;  /* 0x000000030e037210 */ /* 0x000fc80007ffe0ff */
[----:B------:R-:W-:Y:S01]  /*1090*/  LOP3.LUT R0, R3, R0, RZ, 0xfc, !PT ;  /* 0x0000000003007212 */ /* 0x000fe200078efcff */
[----:B------:R-:W-:Y:S06]  /*10a0*/  BRA `(.L_x_34) ;  /* 0x0000000000107947 */ /* 0x000fec0003800000 */
.L_x_33:
[----:B------:R-:W-:-:S04]  /*10b0*/  LOP3.LUT R0, R0, 0x80000000, RZ, 0xc0, !PT ;  /* 0x8000000000007812 */ /* 0x000fc800078ec0ff */
[----:B------:R-:W-:Y:S01]  /*10c0*/  LOP3.LUT R0, R0, 0x7f800000, RZ, 0xfc, !PT ;  /* 0x7f80000000007812 */ /* 0x000fe200078efcff */
[----:B------:R-:W-:Y:S06]  /*10d0*/  BRA `(.L_x_34) ;  /* 0x0000000000047947 */ /* 0x000fec0003800000 */
.L_x_32:
[----:B------:R-:W-:-:S07]  /*10e0*/  LEA R0, R13, R0, 0x17 ;  /* 0x000000000d007211 */ /* 0x000fce00078eb8ff */
.L_x_34:
[----:B------:R-:W-:Y:S05]  /*10f0*/  BSYNC.RECONVERGENT B4 ;  /* 0x0000000000047941 */ /* 0x000fea0003800200 */
.L_x_31:
[----:B------:R-:W-:Y:S05]  /*1100*/  BRA `(.L_x_35) ;  /* 0x0000000000207947 */ /* 0x000fea0003800000 */
.L_x_30:
[----:B------:R-:W-:-:S04]  /*1110*/  LOP3.LUT R0, R3, 0x80000000, R0, 0x48, !PT ;  /* 0x8000000003007812 */ /* 0x000fc800078e4800 */
[----:B------:R-:W-:Y:S01]  /*1120*/  LOP3.LUT R0, R0, 0x7f800000, RZ, 0xfc, !PT ;  /* 0x7f80000000007812 */ /* 0x000fe200078efcff */
[----:B------:R-:W-:Y:S06]  /*1130*/  BRA `(.L_x_35) ;  /* 0x0000000000147947 */ /* 0x000fec0003800000 */
.L_x_29:
[----:B------:R-:W-:Y:S01]  /*1140*/  LOP3.LUT R0, R3, 0x80000000, R0, 0x48, !PT ;  /* 0x8000000003007812 */ /* 0x000fe200078e4800 */
[----:B------:R-:W-:Y:S06]  /*1150*/  BRA `(.L_x_35) ;  /* 0x00000000000c7947 */ /* 0x000fec0003800000 */
.L_x_28:
[----:B------:R-:W0:Y:S01]  /*1160*/  MUFU.RSQ R0, -QNAN ;  /* 0xffc0000000007908 */ /* 0x000e220000001400 */
[----:B------:R-:W-:Y:S05]  /*1170*/  BRA `(.L_x_35) ;  /* 0x0000000000047947 */ /* 0x000fea0003800000 */
.L_x_27:
[----:B------:R-:W-:-:S07]  /*1180*/  FADD.FTZ R0, R0, R3 ;  /* 0x0000000300007221 */ /* 0x000fce0000010000 */
.L_x_35:
[----:B------:R-:W-:Y:S05]  /*1190*/  BSYNC.RECONVERGENT B3 ;  /* 0x0000000000037941 */ /* 0x000fea0003800200 */
.L_x_25:
[----:B------:R-:W-:-:S04]  /*11a0*/  HFMA2 R3, -RZ, RZ, 0, 0 ;  /* 0x00000000ff037431 */ /* 0x000fc800000001ff */
[----:B0-----:R-:W-:Y:S05]  /*11b0*/  RET.REL.NODEC R2 `(_Z18CalculatePotentialP8Particle) ;  /* 0xffffffec02907950 */ /* 0x001fea0003c3ffff */
.L_x_36:
        /* <DEDUP_REMOVED lines=12> */
.L_x_103:


//--------------------- .text._Z9DeriveAccP8Particle --------------------------
	.section	.text._Z9DeriveAccP8Particle,"ax",@progbits
	.align	128
        .global         _Z9DeriveAccP8Particle
        .type           _Z9DeriveAccP8Particle,@function
        .size           _Z9DeriveAccP8Particle,(.L_x_105 - _Z9DeriveAccP8Particle)
        .other          _Z9DeriveAccP8Particle,@"STO_CUDA_ENTRY STV_DEFAULT"
_Z9DeriveAccP8Particle:
.text._Z9DeriveAccP8Particle:
        /* <DEDUP_REMOVED lines=17> */
[----:B------:R-:W-:Y:S01]  /*0110*/  HFMA2 R5, -RZ, RZ, 0, 0 ;  /* 0x00000000ff057431 */ /* 0x000fe200000001ff */
[----:B------:R-:W-:-:S06]  /*0120*/  CS2R R6, SRZ ;  /* 0x0000000000067805 */ /* 0x000fcc000001ff00 */
[----:B0-----:R-:W-:Y:S05]  /*0130*/  @!P0 BRA `(.L_x_39) ;  /* 0x0000000800108947 */ /* 0x001fea0003800000 */
[----:B------:R-:W0:Y:S02]  /*0140*/  LDC.64 R2, c[0x0][0x380] ;  /* 0x0000e000ff027b82 */ /* 0x000e240000000a00 */
[----:B0-----:R-:W2:Y:S04]  /*0150*/  LDG.E R5, desc[UR4][R2.64+0x4] ;  /* 0x0000040402057981 */ /* 0x001ea8000c1e1900 */
[----:B------:R-:W3:Y:S04]  /*0160*/  LDG.E R0, desc[UR4][R2.64] ;  /* 0x0000000402007981 */ /* 0x000ee8000c1e1900 */
        /* <DEDUP_REMOVED lines=11> */
[----:B------:R-:W-:-:S13]  /*0220*/  ISETP.GT.U32.AND P0, PT, R13, 0x727fffff, PT ;  /* 0x727fffff0d00780c */ /* 0x000fda0003f04070 */
[----:B01----:R-:W-:Y:S05]  /*0230*/  @!P0 BRA `(.L_x_41) ;  /* 0x0000000000108947 */ /* 0x003fea0003800000 */
[----:B------:R-:W-:-:S07]  /*0240*/  MOV R2, 0x260 ;  /* 0x0000026000027802 */ /* 0x000fce0000000f00 */
[----:B------:R-:W-:Y:S05]  /*0250*/  CALL.REL.NOINC `($__internal_3_$__cuda_sm20_sqrt_rn_f32_slowpath) ;  /* 0x0000001400fc7944 */ /* 0x000fea0003c00000 */
[----:B------:R-:W-:Y:S01]  /*0260*/  MOV R5, R0 ;  /* 0x0000000000057202 */ /* 0x000fe20000000f00 */
[----:B------:R-:W-:Y:S06]  /*0270*/  BRA `(.L_x_42) ;  /* 0x0000000000107947 */ /* 0x000fec0003800000 */
.L_x_41:
[----:B------:R-:W-:Y:S01]  /*0280*/  FMUL.FTZ R3, R0, R5 ;  /* 0x0000000500037220 */ /* 0x000fe20000410000 */
[----:B------:R-:W-:-:S03]  /*0290*/  FMUL.FTZ R5, R5, 0.5 ;  /* 0x3f00000005057820 */ /* 0x000fc60000410000 */
[----:B------:R-:W-:-:S04]  /*02a0*/  FFMA R0, -R3, R3, R0 ;  /* 0x0000000303007223 */ /* 0x000fc80000000100 */
[----:B------:R-:W-:-:S07]  /*02b0*/  FFMA R5, R0, R5, R3 ;  /* 0x0000000500057223 */ /* 0x000fce0000000003 */
.L_x_42:
[----:B------:R-:W-:Y:S05]  /*02c0*/  BSYNC.RECONVERGENT B2 ;  /* 0x0000000000027941 */ /* 0x000fea0003800200 */
.L_x_40:
[----:B------:R-:W0:Y:S02]  /*02d0*/  LDC.64 R14, c[0x0][0x380] ;  /* 0x0000e000ff0e7b82 */ /* 0x000e240000000a00 */
[----:B0-----:R-:W2:Y:S01]  /*02e0*/  LDG.E R15, desc[UR4][R14.64+0x24] ;  /* 0x000024040e0f7981 */ /* 0x001ea2000c1e1900 */
[-C--:B------:R-:W-:Y:S01]  /*02f0*/  FMUL R0, R5, R5.reuse ;  /* 0x0000000505007220 */ /* 0x080fe20000400000 */
[----:B------:R-:W-:Y:S01]  /*0300*/  FMUL R4, R4, 6.6743000015634379452e-11 ;  /* 0x2e92c4f804047820 */ /* 0x000fe20000400000 */
[----:B------:R-:W-:Y:S01]  /*0310*/  FMUL R6, R6, 6.6743000015634379452e-11 ;  /* 0x2e92c4f806067820 */ /* 0x000fe20000400000 */
[----:B------:R-:W-:Y:S01]  /*0320*/  BSSY.RECONVERGENT B4, `(.L_x_43) ;  /* 0x0000015000047945 */ /* 0x000fe20003800200 */
[----:B------:R-:W-:Y:S01]  /*0330*/  FMUL R5, R0, R5 ;  /* 0x0000000500057220 */ /* 0x000fe20000400000 */
[----:B------:R-:W-:Y:S01]  /*0340*/  FMUL R0, R7, 6.6743000015634379452e-11 ;  /* 0x2e92c4f807007820 */ /* 0x000fe20000400000 */
[C---:B------:R-:W-:Y:S02]  /*0350*/  FMUL R6, R9.reuse, R6 ;  /* 0x0000000609067220 */ /* 0x040fe40000400000 */
[----:B------:R-:W0:Y:S01]  /*0360*/  MUFU.RCP R2, R5 ;  /* 0x0000000500027308 */ /* 0x000e220000001000 */
[----:B------:R-:W-:Y:S01]  /*0370*/  FMUL R0, R9, R0 ;  /* 0x0000000009007220 */ /* 0x000fe20000400000 */
[----:B0-----:R-:W-:-:S04]  /*0380*/  FFMA R7, -R5, R2, 1 ;  /* 0x3f80000005077423 */ /* 0x001fc80000000102 */
[----:B------:R-:W-:Y:S01]  /*0390*/  FFMA R2, R2, R7, R2 ;  /* 0x0000000702027223 */ /* 0x000fe20000000002 */
[-C--:B--2---:R-:W-:Y:S01]  /*03a0*/  FMUL R3, R0, R15.reuse ;  /* 0x0000000f00037220 */ /* 0x084fe20000400000 */
[----:B------:R-:W-:Y:S01]  /*03b0*/  FMUL R0, R9, R4 ;  /* 0x0000000409007220 */ /* 0x000fe20000400000 */
[-C--:B------:R-:W-:Y:S02]  /*03c0*/  FMUL R6, R6, R15.reuse ;  /* 0x0000000f06067220 */ /* 0x080fe40000400000 */
[----:B------:R-:W0:Y:S01]  /*03d0*/  FCHK P0, R3, R5 ;  /* 0x0000000503007302 */ /* 0x000e220000000000 */
[----:B------:R-:W-:Y:S01]  /*03e0*/  FFMA R7, R3, R2, RZ ;  /* 0x0000000203077223 */ /* 0x000fe200000000ff */
[----:B------:R-:W-:-:S03]  /*03f0*/  FMUL R0, R0, R15 ;  /* 0x0000000f00007220 */ /* 0x000fc60000400000 */
[----:B------:R-:W-:-:S04]  /*0400*/  FFMA R4, -R5, R7, R3 ;  /* 0x0000000705047223 */ /* 0x000fc80000000103 */
[----:B------:R-:W-:Y:S01]  /*0410*/  FFMA R4, R2, R4, R7 ;  /* 0x0000000402047223 */ /* 0x000fe20000000007 */
[----:B0-----:R-:W-:Y:S06]  /*0420*/  @!P0 BRA `(.L_x_44) ;  /* 0x0000000000108947 */ /* 0x001fec0003800000 */
[----:B------:R-:W-:Y:S02]  /*0430*/  MOV R24, R5 ;  /* 0x0000000500187202 */ /* 0x000fe40000000f00 */
[----:B------:R-:W-:-:S07]  /*0440*/  MOV R14, 0x460 ;  /* 0x00000460000e7802 */ /* 0x000fce0000000f00 */
[----:B------:R-:W-:Y:S05]  /*0450*/  CALL.REL.NOINC `($__internal_4_$__cuda_sm3x_div_rn_noftz_f32_slowpath) ;  /* 0x0000001400d47944 */ /* 0x000fea0003c00000 */
[----:B------:R-:W-:-:S07]  /*0460*/  MOV R4, R3 ;  /* 0x0000000300047202 */ /* 0x000fce0000000f00 */
.L_x_44:
[----:B------:R-:W-:Y:S05]  /*0470*/  BSYNC.RECONVERGENT B4 ;  /* 0x0000000000047941 */ /* 0x000fea0003800200 */
.L_x_43:
[----:B------:R-:W0:Y:S01]  /*0480*/  MUFU.RCP R2, R5 ;  /* 0x0000000500027308 */ /* 0x000e220000001000 */
[----:B------:R-:W-:Y:S07]  /*0490*/  BSSY.RECONVERGENT B4, `(.L_x_45) ;  /* 0x000000d000047945 */ /* 0x000fee0003800200 */
[----:B------:R-:W1:Y:S01]  /*04a0*/  FCHK P0, R0, R5 ;  /* 0x0000000500007302 */ /* 0x000e620000000000 */
[----:B0-----:R-:W-:-:S04]  /*04b0*/  FFMA R3, -R5, R2, 1 ;  /* 0x3f80000005037423 */ /* 0x001fc80000000102 */
[----:B------:R-:W-:-:S04]  /*04c0*/  FFMA R7, R2, R3, R2 ;  /* 0x0000000302077223 */ /* 0x000fc80000000002 */
[----:B------:R-:W-:-:S04]  /*04d0*/  FFMA R2, R0, R7, RZ ;  /* 0x0000000700027223 */ /* 0x000fc800000000ff */
[----:B------:R-:W-:-:S04]  /*04e0*/  FFMA R3, -R5, R2, R0 ;  /* 0x0000000205037223 */ /* 0x000fc80000000100 */
[----:B------:R-:W-:Y:S01]  /*04f0*/  FFMA R2, R7, R3, R2 ;  /* 0x0000000307027223 */ /* 0x000fe20000000002 */
[----:B-1----:R-:W-:Y:S06]  /*0500*/  @!P0 BRA `(.L_x_46) ;  /* 0x0000000000148947 */ /* 0x002fec0003800000 */
[----:B------:R-:W-:Y:S02]  /*0510*/  MOV R3, R0 ;  /* 0x0000000000037202 */ /* 0x000fe40000000f00 */
[----:B------:R-:W-:Y:S02]  /*0520*/  MOV R24, R5 ;  /* 0x0000000500187202 */ /* 0x000fe40000000f00 */
[----:B------:R-:W-:-:S07]  /*0530*/  MOV R14, 0x550 ;  /* 0x00000550000e7802 */ /* 0x000fce0000000f00 */
[----:B------:R-:W-:Y:S05]  /*0540*/  CALL.REL.NOINC `($__internal_4_$__cuda_sm3x_div_rn_noftz_f32_slowpath) ;  /* 0x0000001400987944 */ /* 0x000fea0003c00000 */
[----:B------:R-:W-:-:S07]  /*0550*/  MOV R2, R3 ;  /* 0x0000000300027202 */ /* 0x000fce0000000f00 */
.L_x_46:
[----:B------:R-:W-:Y:S05]  /*0560*/  BSYNC.RECONVERGENT B4 ;  /* 0x0000000000047941 */ /* 0x000fea0003800200 */
.L_x_45:
        /* <DEDUP_REMOVED lines=14> */
.L_x_48:
[----:B------:R-:W-:Y:S05]  /*0650*/  BSYNC.RECONVERGENT B4 ;  /* 0x0000000000047941 */ /* 0x000fea0003800200 */
.L_x_47:
        /* <DEDUP_REMOVED lines=14> */
.L_x_50:
[----:B------:R-:W-:Y:S05]  /*0740*/  BSYNC.RECONVERGENT B4 ;  /* 0x0000000000047941 */ /* 0x000fea0003800200 */
.L_x_49:
        /* <DEDUP_REMOVED lines=14> */
.L_x_52:
[----:B------:R-:W-:Y:S05]  /*0830*/  BSYNC.RECONVERGENT B4 ;  /* 0x0000000000047941 */ /* 0x000fea0003800200 */
.L_x_51:
        /* <DEDUP_REMOVED lines=13> */
.L_x_54:
[----:B------:R-:W-:Y:S05]  /*0910*/  BSYNC.RECONVERGENT B4 ;  /* 0x0000000000047941 */ /* 0x000fea0003800200 */
.L_x_53:
[----:B------:R-:W-:Y:S01]  /*0920*/  ISETP.NE.AND P0, PT, R12, 0x1, PT ;  /* 0x000000010c00780c */ /* 0x000fe20003f05270 */
[----:B------:R-:W-:Y:S01]  /*0930*/  FADD R5, RZ, R5 ;  /* 0x00000005ff057221 */ /* 0x000fe20000000000 */
[----:B------:R-:W-:Y:S01]  /*0940*/  FADD R6, RZ, R6 ;  /* 0x00000006ff067221 */ /* 0x000fe20000000000 */
[----:B------:R-:W-:-:S10]  /*0950*/  FADD R7, RZ, R3 ;  /* 0x00000003ff077221 */ /* 0x000fd40000000000 */
[----:B------:R-:W-:Y:S05]  /*0960*/  @!P0 BREAK.RELIABLE B0 ;  /* 0x0000000000008942 */ /* 0x000fea0003800100 */
[----:B------:R-:W-:Y:S05]  /*0970*/  @!P0 BRA `(.L_x_55) ;  /* 0x00000008001c8947 */ /* 0x000fea0003800000 */
.L_x_39:
[----:B------:R-:W-:Y:S05]  /*0980*/  BSYNC.RELIABLE B0 ;  /* 0x0000000000007941 */ /* 0x000fea0003800100 */
.L_x_38:
        /* <DEDUP_REMOVED lines=20> */
.L_x_57:
[----:B------:R-:W-:Y:S01]  /*0ad0*/  FMUL.FTZ R19, R0, R15 ;  /* 0x0000000f00137220 */ /* 0x000fe20000410000 */
[----:B------:R-:W-:-:S03]  /*0ae0*/  FMUL.FTZ R15, R15, 0.5 ;  /* 0x3f0000000f0f7820 */ /* 0x000fc60000410000 */
[----:B------:R-:W-:-:S04]  /*0af0*/  FFMA R0, -R19, R19, R0 ;  /* 0x0000001313007223 */ /* 0x000fc80000000100 */
[----:B------:R-:W-:-:S07]  /*0b00*/  FFMA R19, R0, R15, R19 ;  /* 0x0000000f00137223 */ /* 0x000fce0000000013 */
.L_x_58:
[----:B------:R-:W-:Y:S05]  /*0b10*/  BSYNC.RECONVERGENT B2 ;  /* 0x0000000000027941 */ /* 0x000fea0003800200 */
.L_x_56:
        /* <DEDUP_REMOVED lines=13> */
[----:B------:R-:W-:Y:S01]  /*0bf0*/  FMUL R13, R9, R4 ;  /* 0x00000004090d7220 */ /* 0x000fe20000400000 */
[----:B--2---:R-:W-:-:S03]  /*0c00*/  FMUL R3, R3, R0 ;  /* 0x0000000003037220 */ /* 0x004fc60000400000 */
[-C--:B------:R-:W-:Y:S01]  /*0c10*/  FMUL R2, R13, R0.reuse ;  /* 0x000000000d027220 */ /* 0x080fe20000400000 */
[----:B------:R-:W-:Y:S01]  /*0c20*/  FMUL R0, R15, R0 ;  /* 0x000000000f007220 */ /* 0x000fe20000400000 */
[----:B------:R-:W0:Y:S01]  /*0c30*/  FCHK P0, R3, R19 ;  /* 0x0000001303007302 */ /* 0x000e220000000000 */
[----:B------:R-:W-:-:S04]  /*0c40*/  FFMA R21, R3, R18, RZ ;  /* 0x0000001203157223 */ /* 0x000fc800000000ff */
[----:B------:R-:W-:-:S04]  /*0c50*/  FFMA R22, -R19, R21, R3 ;  /* 0x0000001513167223 */ /* 0x000fc80000000103 */
[----:B------:R-:W-:Y:S01]  /*0c60*/  FFMA R22, R18, R22, R21 ;  /* 0x0000001612167223 */ /* 0x000fe20000000015 */
[----:B0-----:R-:W-:Y:S06]  /*0c70*/  @!P0 BRA `(.L_x_60) ;  /* 0x0000000000108947 */ /* 0x001fec0003800000 */
[----:B------:R-:W-:Y:S02]  /*0c80*/  MOV R24, R19 ;  /* 0x0000001300187202 */ /* 0x000fe40000000f00 */
[----:B------:R-:W-:-:S07]  /*0c90*/  MOV R14, 0xcb0 ;  /* 0x00000cb0000e7802 */ /* 0x000fce0000000f00 */
[----:B------:R-:W-:Y:S05]  /*0ca0*/  CALL.REL.NOINC `($__internal_4_$__cuda_sm3x_div_rn_noftz_f32_slowpath) ;  /* 0x0000000c00c07944 */ /* 0x000fea0003c00000 */
[----:B------:R-:W-:-:S07]  /*0cb0*/  MOV R22, R3 ;  /* 0x0000000300167202 */ /* 0x000fce0000000f00 */
.L_x_60:
[----:B------:R-:W-:Y:S05]  /*0cc0*/  BSYNC.RECONVERGENT B4 ;  /* 0x0000000000047941 */ /* 0x000fea0003800200 */
.L_x_59:
        /* <DEDUP_REMOVED lines=14> */
.L_x_62:
[----:B------:R-:W-:Y:S05]  /*0db0*/  BSYNC.RECONVERGENT B4 ;  /* 0x0000000000047941 */ /* 0x000fea0003800200 */
.L_x_61:
        /* <DEDUP_REMOVED lines=14> */
.L_x_64:
[----:B------:R-:W-:Y:S05]  /*0ea0*/  BSYNC.RECONVERGENT B4 ;  /* 0x0000000000047941 */ /* 0x000fea0003800200 */
.L_x_63:
        /* <DEDUP_REMOVED lines=14> */
.L_x_66:
[----:B------:R-:W-:Y:S05]  /*0f90*/  BSYNC.RECONVERGENT B4 ;  /* 0x0000000000047941 */ /* 0x000fea0003800200 */
.L_x_65:
        /* <DEDUP_REMOVED lines=14> */
.L_x_68:
[----:B------:R-:W-:Y:S05]  /*1080*/  BSYNC.RECONVERGENT B4 ;  /* 0x0000000000047941 */ /* 0x000fea0003800200 */
.L_x_67:
        /* <DEDUP_REMOVED lines=13> */
.L_x_70:
[----:B------:R-:W-:Y:S05]  /*1160*/  BSYNC.RECONVERGENT B4 ;  /* 0x0000000000047941 */ /* 0x000fea0003800200 */
.L_x_69:
[----:B------:R-:W-:Y:S01]  /*1170*/  ISETP.NE.AND P0, PT, R12, 0x2, PT ;  /* 0x000000020c00780c */ /* 0x000fe20003f05270 */
[----:B------:R-:W-:Y:S01]  /*1180*/  FADD R5, R0, R5 ;  /* 0x0000000500057221 */ /* 0x000fe20000000000 */
[----:B------:R-:W-:Y:S01]  /*1190*/  FADD R6, R19, R6 ;  /* 0x0000000613067221 */ /* 0x000fe20000000000 */
[----:B------:R-:W-:-:S03]  /*11a0*/  FADD R7, R3, R7 ;  /* 0x0000000703077221 */ /* 0x000fc60000000000 */
[----:B------:R0:W-:Y:S04]  /*11b0*/  STG.E desc[UR4][R16.64+0x18], R5 ;  /* 0x0000180510007986 */ /* 0x0001e8000c101904 */
[----:B------:R0:W-:Y:S04]  /*11c0*/  STG.E desc[UR4][R16.64+0x1c], R6 ;  /* 0x00001c0610007986 */ /* 0x0001e8000c101904 */
[----:B------:R0:W-:Y:S01]  /*11d0*/  STG.E desc[UR4][R16.64+0x20], R7 ;  /* 0x0000200710007986 */ /* 0x0001e2000c101904 */
[----:B------:R-:W-:Y:S05]  /*11e0*/  @!P0 EXIT ;  /* 0x000000000000894d */ /* 0x000fea0003800000 */
.L_x_55:
[----:B------:R-:W-:Y:S05]  /*11f0*/  BSYNC.RECONVERGENT B1 ;  /* 0x0000000000017941 */ /* 0x000fea0003800200 */
.L_x_37:
[----:B------:R-:W-:Y:S05]  /*1200*/  WARPSYNC.ALL ;  /* 0x0000000000007948 */ /* 0x000fea0003800000 */
[----:B------:R-:W1:Y:S02]  /*1210*/  LDC.64 R2, c[0x0][0x380] ;  /* 0x0000e000ff027b82 */ /* 0x000e640000000a00 */
[----:B-1----:R-:W2:Y:S04]  /*1220*/  LDG.E R13, desc[UR4][R2.64+0x6c] ;  /* 0x00006c04020d7981 */ /* 0x002ea8000c1e1900 */
[----:B------:R-:W3:Y:S04]  /*1230*/  LDG.E R0, desc[UR4][R2.64+0x68] ;  /* 0x0000680402007981 */ /* 0x000ee8000c1e1900 */
[----:B------:R-:W4:Y:S01]  /*1240*/  LDG.E R15, desc[UR4][R2.64+0x70] ;  /* 0x00007004020f7981 */ /* 0x000f22000c1e1900 */
[----:B------:R-:W-:Y:S01]  /*1250*/  BSSY.RECONVERGENT B1, `(.L_x_71) ;  /* 0x0000013000017945 */ /* 0x000fe20003800200 */
[----:B--2---:R-:W-:Y:S01]  /*1260*/  FADD R10, -R10, R13 ;  /* 0x0000000d0a0a7221 */ /* 0x004fe20000000100 */
[----:B---3--:R-:W-:-:S03]  /*1270*/  FADD R11, -R11, R0 ;  /* 0x000000000b0b7221 */ /* 0x008fc60000000100 */
[----:B------:R-:W-:Y:S01]  /*1280*/  FMUL R0, R10, R10 ;  /* 0x0000000a0a007220 */ /* 0x000fe20000400000 */
[----:B----4-:R-:W-:-:S03]  /*1290*/  FADD R8, -R8, R15 ;  /* 0x0000000f08087221 */ /* 0x010fc60000000100 */
[----:B------:R-:W-:-:S04]  /*12a0*/  FFMA R13, R11, R11, R0 ;  /* 0x0000000b0b0d7223 */ /* 0x000fc80000000000 */
[----:B------:R-:W-:-:S04]  /*12b0*/  FFMA R13, R8, R8, R13 ;  /* 0x00000008080d7223 */ /* 0x000fc8000000000d */
[----:B------:R-:W-:-:S04]  /*12c0*/  FADD R0, RZ, R13 ;  /* 0x0000000dff007221 */ /* 0x000fc80000000000 */
[----:B------:R1:W2:Y:S01]  /*12d0*/  MUFU.RSQ R13, R0 ;  /* 0x00000000000d7308 */ /* 0x0002a20000001400 */
[----:B------:R-:W-:-:S04]  /*12e0*/  IADD3 R4, PT, PT, R0, -0xd000000, RZ ;  /* 0xf300000000047810 */ /* 0x000fc80007ffe0ff */
[----:B------:R-:W-:-:S13]  /*12f0*/  ISETP.GT.U32.AND P0, PT, R4, 0x727fffff, PT ;  /* 0x727fffff0400780c */ /* 0x000fda0003f04070 */
[----:B-12---:R-:W-:Y:S05]  /*1300*/  @!P0 BRA `(.L_x_72) ;  /* 0x00000000000c8947 */ /* 0x006fea0003800000 */
[----:B------:R-:W-:-:S07]  /*1310*/  MOV R2, 0x1330 ;  /* 0x0000133000027802 */ /* 0x000fce0000000f00 */
[----:B0-----:R-:W-:Y:S05]  /*1320*/  CALL.REL.NOINC `($__internal_3_$__cuda_sm20_sqrt_rn_f32_slowpath) ;  /* 0x0000000400c87944 */ /* 0x001fea0003c00000 */
[----:B------:R-:W-:Y:S05]  /*1330*/  BRA `(.L_x_73) ;  /* 0x0000000000107947 */ /* 0x000fea0003800000 */
.L_x_72:
[----:B------:R-:W-:Y:S01]  /*1340*/  FMUL.FTZ R3, R0, R13 ;  /* 0x0000000d00037220 */ /* 0x000fe20000410000 */
[----:B------:R-:W-:-:S03]  /*1350*/  FMUL.FTZ R13, R13, 0.5 ;  /* 0x3f0000000d0d7820 */ /* 0x000fc60000410000 */
[----:B------:R-:W-:-:S04]  /*1360*/  FFMA R0, -R3, R3, R0 ;  /* 0x0000000303007223 */ /* 0x000fc80000000100 */
[----:B------:R-:W-:-:S07]  /*1370*/  FFMA R0, R0, R13, R3 ;  /* 0x0000000d00007223 */ /* 0x000fce0000000003 */
.L_x_73:
[----:B------:R-:W-:Y:S05]  /*1380*/  BSYNC.RECONVERGENT B1 ;  /* 0x0000000000017941 */ /* 0x000fea0003800200 */
.L_x_71:
[----:B------:R-:W1:Y:S02]  /*1390*/  LDC.64 R12, c[0x0][0x380] ;  /* 0x0000e000ff0c7b82 */ /* 0x000e640000000a00 */
[----:B-1----:R-:W2:Y:S01]  /*13a0*/  LDG.E R13, desc[UR4][R12.64+0x8c] ;  /* 0x00008c040c0d7981 */ /* 0x002ea2000c1e1900 */
[-C--:B------:R-:W-:Y:S01]  /*13b0*/  FMUL R3, R0, R0.reuse ;  /* 0x0000000000037220 */ /* 0x080fe20000400000 */
[----:B------:R-:W-:Y:S01]  /*13c0*/  FMUL R2, R11, 6.6743000015634379452e-11 ;  /* 0x2e92c4f80b027820 */ /* 0x000fe20000400000 */
[----:B------:R-:W-:Y:S01]  /*13d0*/  FMUL R8, R8, 6.6743000015634379452e-11 ;  /* 0x2e92c4f808087820 */ /* 0x000fe20000400000 */
[----:B------:R-:W-:Y:S01]  /*13e0*/  FMUL R10, R10, 6.6743000015634379452e-11 ;  /* 0x2e92c4f80a0a7820 */ /* 0x000fe20000400000 */
[----:B------:R-:W-:Y:S01]  /*13f0*/  FMUL R0, R3, R0 ;  /* 0x0000000003007220 */ /* 0x000fe20000400000 */
[C---:B------:R-:W-:Y:S01]  /*1400*/  FMUL R2, R9.reuse, R2 ;  /* 0x0000000209027220 */ /* 0x040fe20000400000 */
[C---:B------:R-:W-:Y:S01]  /*1410*/  FMUL R8, R9.reuse, R8 ;  /* 0x0000000809087220 */ /* 0x040fe20000400000 */
[----:B------:R-:W-:Y:S01]  /*1420*/  FMUL R10, R9, R10 ;  /* 0x0000000a090a7220 */ /* 0x000fe20000400000 */
[----:B------:R-:W1:Y:S01]  /*1430*/  MUFU.RCP R15, R0 ;  /* 0x00000000000f7308 */ /* 0x000e620000001000 */
[----:B------:R-:W-:Y:S01]  /*1440*/  BSSY.RECONVERGENT B1, `(.L_x_74) ;  /* 0x000000f000017945 */ /* 0x000fe20003800200 */
[----:B-1----:R-:W-:-:S04]  /*1450*/  FFMA R4, -R0, R15, 1 ;  /* 0x3f80000000047423 */ /* 0x002fc8000000010f */
[----:B------:R-:W-:Y:S01]  /*1460*/  FFMA R4, R15, R4, R15 ;  /* 0x000000040f047223 */ /* 0x000fe2000000000f */
[-C--:B--2---:R-:W-:Y:S01]  /*1470*/  FMUL R3, R2, R13.reuse ;  /* 0x0000000d02037220 */ /* 0x084fe20000400000 */
[-C--:B------:R-:W-:Y:S01]  /*1480*/  FMUL R11, R8, R13.reuse ;  /* 0x0000000d080b7220 */ /* 0x080fe20000400000 */
[----:B------:R-:W-:Y:S02]  /*1490*/  FMUL R19, R10, R13 ;  /* 0x0000000d0a137220 */ /* 0x000fe40000400000 */
[----:B------:R-:W1:Y:S01]  /*14a0*/  FCHK P0, R3, R0 ;  /* 0x0000000003007302 */ /* 0x000e620000000000 */
[----:B------:R-:W-:-:S04]  /*14b0*/  FFMA R15, R3, R4, RZ ;  /* 0x00000004030f7223 */ /* 0x000fc800000000ff */
[----:B------:R-:W-:-:S04]  /*14c0*/  FFMA R2, -R0, R15, R3 ;  /* 0x0000000f00027223 */ /* 0x000fc80000000103 */
[----:B------:R-:W-:Y:S01]  /*14d0*/  FFMA R8, R4, R2, R15 ;  /* 0x0000000204087223 */ /* 0x000fe2000000000f */
[----:B-1----:R-:W-:Y:S06]  /*14e0*/  @!P0 BRA `(.L_x_75) ;  /* 0x0000000000108947 */ /* 0x002fec0003800000 */
[----:B------:R-:W-:Y:S02]  /*14f0*/  MOV R24, R0 ;  /* 0x0000000000187202 */ /* 0x000fe40000000f00 */
[----:B------:R-:W-:-:S07]  /*1500*/  MOV R14, 0x1520 ;  /* 0x00001520000e7802 */ /* 0x000fce0000000f00 */
[----:B0-----:R-:W-:Y:S05]  /*1510*/  CALL.REL.NOINC `($__internal_4_$__cuda_sm3x_div_rn_noftz_f32_slowpath) ;  /* 0x0000000400a47944 */ /* 0x001fea0003c00000 */
[----:B------:R-:W-:-:S07]  /*1520*/  MOV R8, R3 ;  /* 0x0000000300087202 */ /* 0x000fce0000000f00 */
.L_x_75:
[----:B------:R-:W-:Y:S05]  /*1530*/  BSYNC.RECONVERGENT B1 ;  /* 0x0000000000017941 */ /* 0x000fea0003800200 */
.L_x_74:
[----:B------:R-:W1:Y:S01]  /*1540*/  MUFU.RCP R3, R0 ;  /* 0x0000000000037308 */ /* 0x000e620000001000 */
[----:B------:R-:W-:Y:S07]  /*1550*/  BSSY.RECONVERGENT B1, `(.L_x_76) ;  /* 0x000000d000017945 */ /* 0x000fee0003800200 */
[----:B------:R-:W2:Y:S01]  /*1560*/  FCHK P0, R19, R0 ;  /* 0x0000000013007302 */ /* 0x000ea20000000000 */
[----:B-1----:R-:W-:-:S04]  /*1570*/  FFMA R2, -R0, R3, 1 ;  /* 0x3f80000000027423 */ /* 0x002fc80000000103 */
[----:B------:R-:W-:-:S04]  /*1580*/  FFMA R13, R3, R2, R3 ;  /* 0x00000002030d7223 */ /* 0x000fc80000000003 */
[----:B------:R-:W-:-:S04]  /*1590*/  FFMA R4, R19, R13, RZ ;  /* 0x0000000d13047223 */ /* 0x000fc800000000ff */
[----:B------:R-:W-:-:S04]  /*15a0*/  FFMA R3, -R0, R4, R19 ;  /* 0x0000000400037223 */ /* 0x000fc80000000113 */
[----:B------:R-:W-:Y:S01]  /*15b0*/  FFMA R4, R13, R3, R4 ;  /* 0x000000030d047223 */ /* 0x000fe20000000004 */
[----:B--2---:R-:W-:Y:S06]  /*15c0*/  @!P0 BRA `(.L_x_77) ;  /* 0x0000000000148947 */ /* 0x004fec0003800000 */
[----:B------:R-:W-:Y:S02]  /*15d0*/  MOV R3, R19 ;  /* 0x0000001300037202 */ /* 0x000fe40000000f00 */
[----:B------:R-:W-:Y:S02]  /*15e0*/  MOV R24, R0 ;  /* 0x0000000000187202 */ /* 0x000fe40000000f00 */
[----:B------:R-:W-:-:S07]  /*15f0*/  MOV R14, 0x1610 ;  /* 0x00001610000e7802 */ /* 0x000fce0000000f00 */
[----:B0-----:R-:W-:Y:S05]  /*1600*/  CALL.REL.NOINC `($__internal_4_$__cuda_sm3x_div_rn_noftz_f32_slowpath) ;  /* 0x0000000400687944 */ /* 0x001fea0003c00000 */
[----:B------:R-:W-:-:S07]  /*1610*/  MOV R4, R3 ;  /* 0x0000000300047202 */ /* 0x000fce0000000f00 */
.L_x_77:
[----:B------:R-:W-:Y:S05]  /*1620*/  BSYNC.RECONVERGENT B1 ;  /* 0x0000000000017941 */ /* 0x000fea0003800200 */
.L_x_76:
        /* <DEDUP_REMOVED lines=14> */
.L_x_79:
[----:B------:R-:W-:Y:S05]  /*1710*/  BSYNC.RECONVERGENT B1 ;  /* 0x0000000000017941 */ /* 0x000fea0003800200 */
.L_x_78:
        /* <DEDUP_REMOVED lines=14> */
.L_x_81:
[----:B------:R-:W-:Y:S05]  /*1800*/  BSYNC.RECONVERGENT B1 ;  /* 0x0000000000017941 */ /* 0x000fea0003800200 */
.L_x_80:
        /* <DEDUP_REMOVED lines=14> */
.L_x_83:
[----:B------:R-:W-:Y:S05]  /*18f0*/  BSYNC.RECONVERGENT B1 ;  /* 0x0000000000017941 */ /* 0x000fea0003800200 */
.L_x_82:
        /* <DEDUP_REMOVED lines=13> */
.L_x_85:
[----:B------:R-:W-:Y:S05]  /*19d0*/  BSYNC.RECONVERGENT B1 ;  /* 0x0000000000017941 */ /* 0x000fea0003800200 */
.L_x_84:
[----:B0-----:R-:W-:Y:S01]  /*19e0*/  FADD R5, R0, R5 ;  /* 0x0000000500057221 */ /* 0x001fe20000000000 */
[----:B------:R-:W-:Y:S01]  /*19f0*/  FADD R11, R11, R6 ;  /* 0x000000060b0b7221 */ /* 0x000fe20000000000 */
[----:B------:R-:W-:-:S03]  /*1a00*/  FADD R3, R3, R7 ;  /* 0x0000000703037221 */ /* 0x000fc60000000000 */
[----:B------:R-:W-:Y:S04]  /*1a10*/  STG.E desc[UR4][R16.64+0x18], R5 ;  /* 0x0000180510007986 */ /* 0x000fe8000c101904 */
[----:B------:R-:W-:Y:S04]  /*1a20*/  STG.E desc[UR4][R16.64+0x1c], R11 ;  /* 0x00001c0b10007986 */ /* 0x000fe8000c101904 */
[----:B------:R-:W-:Y:S01]  /*1a30*/  STG.E desc[UR4][R16.64+0x20], R3 ;  /* 0x0000200310007986 */ /* 0x000fe2000c101904 */
[----:B------:R-:W-:Y:S05]  /*1a40*/  EXIT ;  /* 0x000000000000794d */ /* 0x000fea0003800000 */
        .weak           $__internal_3_$__cuda_sm20_sqrt_rn_f32_slowpath
        .type           $__internal_3_$__cuda_sm20_sqrt_rn_f32_slowpath,@function
        .size           $__internal_3_$__cuda_sm20_sqrt_rn_f32_slowpath,($__internal_4_$__cuda_sm3x_div_rn_noftz_f32_slowpath - $__internal_3_$__cuda_sm20_sqrt_rn_f32_slowpath)
$__internal_3_$__cuda_sm20_sqrt_rn_f32_slowpath:
        /* <DEDUP_REMOVED lines=13> */
[----:B------:R-:W-:-:S03]  /*1b20*/  @P0 FMUL.FTZ R18, R18, 0.5 ;  /* 0x3f00000012120820 */ /* 0x000fc60000410000 */
[----:B------:R-:W-:-:S04]  /*1b30*/  @P0 FADD.FTZ R3, -R20, -RZ ;  /* 0x800000ff14030221 */ /* 0x000fc80000010100 */
[----:B------:R-:W-:Y:S01]  /*1b40*/  @P0 FFMA R19, R20, R3, R15 ;  /* 0x0000000314130223 */ /* 0x000fe2000000000f */
[----:B------:R-:W-:-:S03]  /*1b50*/  @!P0 MOV R3, R0 ;  /* 0x0000000000038202 */ /* 0x000fc60000000f00 */
[----:B------:R-:W-:-:S04]  /*1b60*/  @P0 FFMA R18, R19, R18, R20 ;  /* 0x0000001213120223 */ /* 0x000fc80000000014 */
[----:B------:R-:W-:-:S07]  /*1b70*/  @P0 FMUL.FTZ R3, R18, 2.3283064365386962891e-10 ;  /* 0x2f80000012030820 */ /* 0x000fce0000410000 */
.L_x_86:
[----:B------:R-:W-:Y:S01]  /*1b80*/  MOV R0, R3 ;  /* 0x0000000300007202 */ /* 0x000fe20000000f00 */
[----:B------:R-:W-:-:S04]  /*1b90*/  HFMA2 R3, -RZ, RZ, 0, 0 ;  /* 0x00000000ff037431 */ /* 0x000fc800000001ff */
[----:B------:R-:W-:Y:S05]  /*1ba0*/  RET.REL.NODEC R2 `(_Z9DeriveAccP8Particle) ;  /* 0xffffffe402147950 */ /* 0x000fea0003c3ffff */
        .weak           $__internal_4_$__cuda_sm3x_div_rn_noftz_f32_slowpath
        .type           $__internal_4_$__cuda_sm3x_div_rn_noftz_f32_slowpath,@function
        .size           $__internal_4_$__cuda_sm3x_div_rn_noftz_f32_slowpath,(.L_x_105 - $__internal_4_$__cuda_sm3x_div_rn_noftz_f32_slowpath)
$__internal_4_$__cuda_sm3x_div_rn_noftz_f32_slowpath:
[----:B------:R-:W-:Y:S01]  /*1bb0*/  SHF.R.U32.HI R13, RZ, 0x17, R24 ;  /* 0x00000017ff0d7819 */ /* 0x000fe20000011618 */
[----:B------:R-:W-:Y:S01]  /*1bc0*/  BSSY.RECONVERGENT B2, `(.L_x_87) ;  /* 0x0000063000027945 */ /* 0x000fe20003800200 */
[----:B------:R-:W-:Y:S02]  /*1bd0*/  SHF.R.U32.HI R20, RZ, 0x17, R3 ;  /* 0x00000017ff147819 */ /* 0x000fe40000011603 */
[----:B------:R-:W-:Y:S02]  /*1be0*/  LOP3.LUT R13, R13, 0xff, RZ, 0xc0, !PT ;  /* 0x000000ff0d0d7812 */ /* 0x000fe400078ec0ff */
[----:B------:R-:W-:Y:S02]  /*1bf0*/  LOP3.LUT R20, R20, 0xff, RZ, 0xc0, !PT ;  /* 0x000000ff14147812 */ /* 0x000fe400078ec0ff */
[----:B------:R-:W-:Y:S02]  /*1c00*/  IADD3 R15, PT, PT, R13, -0x1, RZ ;  /* 0xffffffff0d0f7810 */ /* 0x000fe40007ffe0ff */
[----:B------:R-:W-:-:S02]  /*1c10*/  IADD3 R18, PT, PT, R20, -0x1, RZ ;  /* 0xffffffff14127810 */ /* 0x000fc40007ffe0ff */
        /* <DEDUP_REMOVED lines=21> */
[----:B------:R-:W-:-:S04]  /*1d70*/  IADD3 R15, PT, PT, R13, -0x1, RZ ;  /* 0xffffffff0d0f7810 */ /* 0x000fc80007ffe0ff */
[----:B------:R-:W-:-:S07]  /*1d80*/  ISETP.GE.AND P1, PT, R15, RZ, PT ;  /* 0x000000ff0f00720c */ /* 0x000fce0003f26270 */
[----:B------:R-:W-:Y:S01]  /*1d90*/  @P0 MOV R15, RZ ;  /* 0x000000ff000f0202 */ /* 0x000fe20000000f00 */
[----:B------:R-:W-:Y:S01]  /*1da0*/  @!P0 FFMA R3, R3, 1.84467440737095516160e+19, RZ ;  /* 0x5f80000003038823 */ /* 0x000fe200000000ff */
[----:B------:R-:W-:-:S04]  /*1db0*/  @!P0 MOV R15, 0xffffffc0 ;  /* 0xffffffc0000f8802 */ /* 0x000fc80000000f00 */
[----:B------:R-:W-:Y:S01]  /*1dc0*/  @!P1 FFMA R24, R24, 1.84467440737095516160e+19, RZ ;  /* 0x5f80000018189823 */ /* 0x000fe200000000ff */
[----:B------:R-:W-:-:S07]  /*1dd0*/  @!P1 IADD3 R15, PT, PT, R15, 0x40, RZ ;  /* 0x000000400f0f9810 */ /* 0x000fce0007ffe0ff */
.L_x_88:
[----:B------:R-:W-:Y:S01]  /*1de0*/  LEA R25, R13, 0xc0800000, 0x17 ;  /* 0xc08000000d197811 */ /* 0x000fe200078eb8ff */
[----:B------:R-:W-:Y:S01]  /*1df0*/  BSSY.RECONVERGENT B3, `(.L_x_93) ;  /* 0x0000036000037945 */ /* 0x000fe20003800200 */
[----:B------:R-:W-:Y:S02]  /*1e00*/  IADD3 R20, PT, PT, R20, -0x7f, RZ ;  /* 0xffffff8114147810 */ /* 0x000fe40007ffe0ff */
[----:B------:R-:W-:-:S03]  /*1e10*/  IADD3 R25, PT, PT, -R25, R24, RZ ;  /* 0x0000001819197210 */ /* 0x000fc60007ffe1ff */
[C---:B------:R-:W-:Y:S01]  /*1e20*/  IMAD R3, R20.reuse, -0x800000, R3 ;  /* 0xff80000014037824 */ /* 0x040fe200078e0203 */
[----:B------:R-:W0:Y:S01]  /*1e30*/  MUFU.RCP R21, R25 ;  /* 0x0000001900157308 */ /* 0x000e220000001000 */
[----:B------:R-:W-:Y:S01]  /*1e40*/  FADD.FTZ R24, -R25, -RZ ;  /* 0x800000ff19187221 */ /* 0x000fe20000010100 */
[----:B------:R-:W-:-:S04]  /*1e50*/  IADD3 R20, PT, PT, R20, 0x7f, -R13 ;  /* 0x0000007f14147810 */ /* 0x000fc80007ffe80d */
[----:B------:R-:W-:Y:S01]  /*1e60*/  IADD3 R20, PT, PT, R20, R15, RZ ;  /* 0x0000000f14147210 */ /* 0x000fe20007ffe0ff */
        /* <DEDUP_REMOVED lines=21> */
[CCC-:B------:R-:W-:Y:S01]  /*1fc0*/  FFMA.RP R20, R18.reuse, R24.reuse, R23.reuse ;  /* 0x0000001812147223 */ /* 0x1c0fe20000008017 */
[----:B------:R-:W-:Y:S01]  /*1fd0*/  FFMA.RM R23, R18, R24, R23 ;  /* 0x0000001812177223 */ /* 0x000fe20000004017 */
[----:B------:R-:W-:Y:S02]  /*1fe0*/  IADD3 R18, PT, PT, R13, 0x20, RZ ;  /* 0x000000200d127810 */ /* 0x000fe40007ffe0ff */
[----:B------:R-:W-:Y:S02]  /*1ff0*/  LOP3.LUT R15, R15, 0x7fffff, RZ, 0xc0, !PT ;  /* 0x007fffff0f0f7812 */ /* 0x000fe400078ec0ff */
[----:B------:R-:W-:Y:S02]  /*2000*/  ISETP.NE.AND P2, PT, R13, RZ, PT ;  /* 0x000000ff0d00720c */ /* 0x000fe40003f45270 */
[----:B------:R-:W-:Y:S02]  /*2010*/  LOP3.LUT R15, R15, 0x800000, RZ, 0xfc, !PT ;  /* 0x008000000f0f7812 */ /* 0x000fe400078efcff */
[----:B------:R-:W-:-:S02]  /*2020*/  ISETP.NE.AND P1, PT, R13, RZ, PT ;  /* 0x000000ff0d00720c */ /* 0x000fc40003f25270 */
[----:B------:R-:W-:Y:S02]  /*2030*/  IADD3 R13, PT, PT, -R13, RZ, RZ ;  /* 0x000000ff0d0d7210 */ /* 0x000fe40007ffe1ff */
[----:B------:R-:W-:Y:S02]  /*2040*/  SHF.L.U32 R18, R15, R18, RZ ;  /* 0x000000120f127219 */ /* 0x000fe400000006ff */
[----:B------:R-:W-:Y:S02]  /*2050*/  FSETP.NEU.FTZ.AND P0, PT, R20, R23, PT ;  /* 0x000000171400720b */ /* 0x000fe40003f1d000 */
[----:B------:R-:W-:Y:S02]  /*2060*/  SEL R20, R13, RZ, P2 ;  /* 0x000000ff0d147207 */ /* 0x000fe40001000000 */
[----:B------:R-:W-:Y:S02]  /*2070*/  ISETP.NE.AND P1, PT, R18, RZ, P1 ;  /* 0x000000ff1200720c */ /* 0x000fe40000f25270 */
[----:B------:R-:W-:-:S02]  /*2080*/  SHF.R.U32.HI R18, RZ, R20, R15 ;  /* 0x00000014ff127219 */ /* 0x000fc4000001160f */
[----:B------:R-:W-:Y:S02]  /*2090*/  PLOP3.LUT P0, PT, P0, P1, PT, 0xf8, 0x8f ;  /* 0x00000000008f781c */ /* 0x000fe40000703f70 */
[----:B------:R-:W-:Y:S02]  /*20a0*/  SHF.R.U32.HI R15, RZ, 0x1, R18 ;  /* 0x00000001ff0f7819 */ /* 0x000fe40000011612 */
[----:B------:R-:W-:-:S04]  /*20b0*/  SEL R20, RZ, 0x1, !P0 ;  /* 0x00000001ff147807 */ /* 0x000fc80004000000 */
[----:B------:R-:W-:-:S04]  /*20c0*/  LOP3.LUT R13, R20, 0x1, R15, 0xf8, !PT ;  /* 0x00000001140d7812 */ /* 0x000fc800078ef80f */
[----:B------:R-:W-:-:S04]  /*20d0*/  LOP3.LUT R18, R13, R18, RZ, 0xc0, !PT ;  /* 0x000000120d127212 */ /* 0x000fc800078ec0ff */
[----:B------:R-:W-:-:S04]  /*20e0*/  IADD3 R18, PT, PT, R15, R18, RZ ;  /* 0x000000120f127210 */ /* 0x000fc80007ffe0ff */
[----:B------:R-:W-:Y:S01]  /*20f0*/  LOP3.LUT R3, R18, R3, RZ, 0xfc, !PT ;  /* 0x0000000312037212 */ /* 0x000fe200078efcff */
[----:B------:R-:W-:Y:S06]  /*2100*/  BRA `(.L_x_96) ;  /* 0x0000000000107947 */ /* 0x000fec0003800000 */
.L_x_95:
[----:B------:R-:W-:-:S04]  /*2110*/  LOP3.LUT R3, R3, 0x80000000, RZ, 0xc0, !PT ;  /* 0x8000000003037812 */ /* 0x000fc800078ec0ff */
[----:B------:R-:W-:Y:S01]  /*2120*/  LOP3.LUT R3, R3, 0x7f800000, RZ, 0xfc, !PT ;  /* 0x7f80000003037812 */ /* 0x000fe200078efcff */
[----:B------:R-:W-:Y:S06]  /*2130*/  BRA `(.L_x_96) ;  /* 0x0000000000047947 */ /* 0x000fec0003800000 */
.L_x_94:
[----:B------:R-:W-:-:S07]  /*2140*/  LEA R3, R20, R3, 0x17 ;  /* 0x0000000314037211 */ /* 0x000fce00078eb8ff */
.L_x_96:
[----:B------:R-:W-:Y:S05]  /*2150*/  BSYNC.RECONVERGENT B3 ;  /* 0x0000000000037941 */ /* 0x000fea0003800200 */
.L_x_93:
[----:B------:R-:W-:Y:S05]  /*2160*/  BRA `(.L_x_97) ;  /* 0x0000000000207947 */ /* 0x000fea0003800000 */
.L_x_92:
[----:B------:R-:W-:-:S04]  /*2170*/  LOP3.LUT R3, R24, 0x80000000, R3, 0x48, !PT ;  /* 0x8000000018037812 */ /* 0x000fc800078e4803 */
[----:B------:R-:W-:Y:S01]  /*2180*/  LOP3.LUT R3, R3, 0x7f800000, RZ, 0xfc, !PT ;  /* 0x7f80000003037812 */ /* 0x000fe200078efcff */
[----:B------:R-:W-:Y:S06]  /*2190*/  BRA `(.L_x_97) ;  /* 0x0000000000147947 */ /* 0x000fec0003800000 */
.L_x_91:
[----:B------:R-:W-:Y:S01]  /*21a0*/  LOP3.LUT R3, R24, 0x80000000, R3, 0x48, !PT ;  /* 0x8000000018037812 */ /* 0x000fe200078e4803 */
[----:B------:R-:W-:Y:S06]  /*21b0*/  BRA `(.L_x_97) ;  /* 0x00000000000c7947 */ /* 0x000fec0003800000 */
.L_x_90:
[----:B------:R-:W0:Y:S01]  /*21c0*/  MUFU.RSQ R3, -QNAN ;  /* 0xffc0000000037908 */ /* 0x000e220000001400 */
[----:B------:R-:W-:Y:S05]  /*21d0*/  BRA `(.L_x_97) ;  /* 0x0000000000047947 */ /* 0x000fea0003800000 */
.L_x_89:
[----:B------:R-:W-:-:S07]  /*21e0*/  FADD.FTZ R3, R3, R24 ;  /* 0x0000001803037221 */ /* 0x000fce0000010000 */
.L_x_97:
[----:B------:R-:W-:Y:S05]  /*21f0*/  BSYNC.RECONVERGENT B2 ;  /* 0x0000000000027941 */ /* 0x000fea0003800200 */
.L_x_87:
[----:B------:R-:W-:-:S04]  /*2200*/  HFMA2 R15, -RZ, RZ, 0, 0 ;  /* 0x00000000ff0f7431 */ /* 0x000fc800000001ff */
[----:B0-----:R-:W-:Y:S05]  /*2210*/  RET.REL.NODEC R14 `(_Z9DeriveAccP8Particle) ;  /* 0xffffffdc0e787950 */ /* 0x001fea0003c3ffff */
.L_x_98:
        /* <DEDUP_REMOVED lines=14> */
.L_x_105:


//--------------------- .text._Z18UpdateVelocityHalfP8Particle --------------------------
	.section	.text._Z18UpdateVelocityHalfP8Particle,"ax",@progbits
	.align	128
        .global         _Z18UpdateVelocityHalfP8Particle
        .type           _Z18UpdateVelocityHalfP8Particle,@function
        .size           _Z18UpdateVelocityHalfP8Particle,(.L_x_109 - _Z18UpdateVelocityHalfP8Particle)
        .other          _Z18UpdateVelocityHalfP8Particle,@"STO_CUDA_ENTRY STV_DEFAULT"
_Z18UpdateVelocityHalfP8Particle:
.text._Z18UpdateVelocityHalfP8Particle:
        /* <DEDUP_REMOVED lines=13> */
[----:B------:R-:W5:Y:S04]  /*00d0*/  LDG.E R7, desc[UR4][R2.64+0xc] ;  /* 0x00000c0402077981 */ /* 0x000f68000c1e1900 */
[----:B------:R-:W5:Y:S04]  /*00e0*/  LDG.E R9, desc[UR4][R2.64+0x10] ;  /* 0x0000100402097981 */ /* 0x000f68000c1e1900 */
[----:B------:R-:W5:Y:S01]  /*00f0*/  LDG.E R6, desc[UR4][R2.64+0x14] ;  /* 0x0000140402067981 */ /* 0x000f62000c1e1900 */
[----:B--2---:R-:W-:Y:S01]  /*0100*/  FMUL R0, R0, 0.0010000000474974513054 ;  /* 0x3a83126f00007820 */ /* 0x004fe20000400000 */
[----:B---3--:R-:W-:Y:S01]  /*0110*/  FMUL R4, R4, 0.0010000000474974513054 ;  /* 0x3a83126f04047820 */ /* 0x008fe20000400000 */
[----:B----4-:R-:W-:-:S02]  /*0120*/  FMUL R5, R5, 0.0010000000474974513054 ;  /* 0x3a83126f05057820 */ /* 0x010fc40000400000 */
[----:B-----5:R-:W-:Y:S01]  /*0130*/  FFMA R7, R0, 0.5, R7 ;  /* 0x3f00000000077823 */ /* 0x020fe20000000007 */
[----:B------:R-:W-:-:S04]  /*0140*/  FFMA R9, R4, 0.5, R9 ;  /* 0x3f00000004097823 */ /* 0x000fc80000000009 */
[----:B------:R-:W-:Y:S01]  /*0150*/  STG.E desc[UR4][R2.64+0xc], R7 ;  /* 0x00000c0702007986 */ /* 0x000fe2000c101904 */
[----:B------:R-:W-:-:S03]  /*0160*/  FFMA R5, R5, 0.5, R6 ;  /* 0x3f00000005057823 */ /* 0x000fc60000000006 */
[----:B------:R-:W-:Y:S04]  /*0170*/  STG.E desc[UR4][R2.64+0x10], R9 ;  /* 0x0000100902007986 */ /* 0x000fe8000c101904 */
[----:B------:R-:W-:Y:S01]  /*0180*/  STG.E desc[UR4][R2.64+0x14], R5 ;  /* 0x0000140502007986 */ /* 0x000fe2000c101904 */
[----:B------:R-:W-:Y:S05]  /*0190*/  EXIT ;  /* 0x000000000000794d */ /* 0x000fea0003800000 */
.L_x_99:
        /* <DEDUP_REMOVED lines=14> */
.L_x_109:


//--------------------- .text._Z14UpdatePositionP8Particle --------------------------
	.section	.text._Z14UpdatePositionP8Particle,"ax",@progbits
	.align	128
        .global         _Z14UpdatePositionP8Particle
        .type           _Z14UpdatePositionP8Particle,@function
        .size           _Z14UpdatePositionP8Particle,(.L_x_110 - _Z14UpdatePositionP8Particle)
        .other          _Z14UpdatePositionP8Particle,@"STO_CUDA_ENTRY STV_DEFAULT"
_Z14UpdatePositionP8Particle:
.text._Z14UpdatePositionP8Particle:
        /* <DEDUP_REMOVED lines=11> */
[----:B------:R-:W2:Y:S04]  /*00b0*/  LDG.E R7, desc[UR4][R2.64] ;  /* 0x0000000402077981 */ /* 0x000ea8000c1e1900 */
[----:B------:R-:W3:Y:S04]  /*00c0*/  LDG.E R4, desc[UR4][R2.64+0x10] ;  /* 0x0000100402047981 */ /* 0x000ee8000c1e1900 */
[----:B------:R-:W3:Y:S04]  /*00d0*/  LDG.E R9, desc[UR4][R2.64+0x4] ;  /* 0x0000040402097981 */ /* 0x000ee8000c1e1900 */
[----:B------:R-:W4:Y:S04]  /*00e0*/  LDG.E R5, desc[UR4][R2.64+0x14] ;  /* 0x0000140402057981 */ /* 0x000f28000c1e1900 */
[----:B------:R-:W4:Y:S01]  /*00f0*/  LDG.E R6, desc[UR4][R2.64+0x8] ;  /* 0x0000080402067981 */ /* 0x000f22000c1e1900 */
[----:B--2---:R-:W-:-:S05]  /*0100*/  FFMA R7, R0, 0.0010000000474974513054, R7 ;  /* 0x3a83126f00077823 */ /* 0x004fca0000000007 */
[----:B------:R-:W-:Y:S01]  /*0110*/  STG.E desc[UR4][R2.64], R7 ;  /* 0x0000000702007986 */ /* 0x000fe2000c101904 */
[----:B---3--:R-:W-:-:S05]  /*0120*/  FFMA R9, R4, 0.0010000000474974513054, R9 ;  /* 0x3a83126f04097823 */ /* 0x008fca0000000009 */
[----:B------:R-:W-:Y:S01]  /*0130*/  STG.E desc[UR4][R2.64+0x4], R9 ;  /* 0x0000040902007986 */ /* 0x000fe2000c101904 */
[----:B----4-:R-:W-:-:S05]  /*0140*/  FFMA R5, R5, 0.0010000000474974513054, R6 ;  /* 0x3a83126f05057823 */ /* 0x010fca0000000006 */
[----:B------:R-:W-:Y:S01]  /*0150*/  STG.E desc[UR4][R2.64+0x8], R5 ;  /* 0x0000080502007986 */ /* 0x000fe2000c101904 */
[----:B------:R-:W-:Y:S05]  /*0160*/  EXIT ;  /* 0x000000000000794d */ /* 0x000fea0003800000 */
.L_x_100:
        /* <DEDUP_REMOVED lines=9> */
.L_x_110:


//--------------------- .nv.global.init           --------------------------
	.section	.nv.global.init,"aw",@progbits
	.align	4
.nv.global.init:
	.type		kDeltaT,@object
	.size		kDeltaT,(kGravitationalConstant - kDeltaT)
kDeltaT:
        /*0000*/ 	.byte	0x6f, 0x12, 0x83, 0x3a
	.type		kGravitationalConstant,@object
	.size		kGravitationalConstant,(.L_1 - kGravitationalConstant)
kGravitationalConstant:
        /*0004*/ 	.byte	0xf8, 0xc4, 0x92, 0x2e
.L_1:


//--------------------- .nv.shared.reserved.0     --------------------------
	.section	.nv.shared.reserved.0,"aw",@nobits
	.weak		__nv_reservedSMEM_offset_0_alias
	.size		__nv_reservedSMEM_offset_0_alias, 0, 64
	.other		__nv_reservedSMEM_offset_0_alias,@"STO_CUDA_RESERVED_SHARED STV_DEFAULT"
__nv_reservedSMEM_offset_0_alias:
	.zero		0
	.zero		64


//--------------------- .nv.global                --------------------------
	.section	.nv.global,"aw",@nobits
	.align	4
.nv.global:
	.type		kDDistance,@object
	.size		kDDistance,(.L_2 - kDDistance)
kDDistance:
	.zero		4
.L_2:


//--------------------- .nv.constant0._Z16CalculateKineticP8Particle --------------------------
	.section	.nv.constant0._Z16CalculateKineticP8Particle,"a",@progbits
	.sectionflags	@""
	.align	4
.nv.constant0._Z16CalculateKineticP8Particle:
	.zero		904


//--------------------- .nv.constant0._Z18CalculatePotentialP8Particle --------------------------
	.section	.nv.constant0._Z18CalculatePotentialP8Particle,"a",@progbits
	.sectionflags	@""
	.align	4
.nv.constant0._Z18CalculatePotentialP8Particle:
	.zero		904


//--------------------- .nv.constant0._Z9DeriveAccP8Particle --------------------------
	.section	.nv.constant0._Z9DeriveAccP8Particle,"a",@progbits
	.sectionflags	@""
	.align	4
.nv.constant0._Z9DeriveAccP8Particle:
	.zero		904


//--------------------- .nv.constant0._Z18UpdateVelocityHalfP8Particle --------------------------
	.section	.nv.constant0._Z18UpdateVelocityHalfP8Particle,"a",@progbits
	.sectionflags	@""
	.align	4
.nv.constant0._Z18UpdateVelocityHalfP8Particle:
	.zero		904


//--------------------- .nv.constant0._Z14UpdatePositionP8Particle --------------------------
	.section	.nv.constant0._Z14UpdatePositionP8Particle,"a",@progbits
	.sectionflags	@""
	.align	4
.nv.constant0._Z14UpdatePositionP8Particle:
	.zero		904


//--------------------- SYMBOLS --------------------------

	.type		.nv.reservedSmem.offset0,@object
	.size		.nv.reservedSmem.offset0,0x4
